	.target	sm_100a

	.elftype	@"ET_EXEC"


//--------------------- .note.nv.tkinfo           --------------------------
	.section	.note.nv.tkinfo,"",@"SHT_NOTE"
	.sectionflags	@"SHF_NOTE_NV_TKINFO"
	.tkinfo
        /*0018*/ 	.word	0x00000002
        /*0030*/ 	.string	""
        /*0030*/ 	.string	"ptxas"
        /*0030*/ 	.string	"Cuda compilation tools, release 13.0, V13.0.88"
        /*0030*/ 	.string	"Build cuda_13.0.r13.0/compiler.36424714_0"
        /*0030*/ 	.string	"-arch sm_100a -m 64 "



//--------------------- .note.nv.cuinfo           --------------------------
	.section	.note.nv.cuinfo,"",@"SHT_NOTE"
	.sectionflags	@"SHF_NOTE_NV_CUINFO"
        /*0018*/ 	.short	0x0002
        /*001a*/ 	.short	0x0064
        /*001c*/ 	.short	0x0082
	.zero		2


//--------------------- .nv.info                  --------------------------
	.section	.nv.info,"",@"SHT_CUDA_INFO"
	.align	4


	//----- nvinfo : EIATTR_REGCOUNT
	.align		4
        /*0000*/ 	.byte	0x04, 0x2f
        /*0002*/ 	.short	(.L_19 - .L_18)
	.align		4
.L_18:
        /*0004*/ 	.word	index@(_ZN7cutlass13device_kernelINS_4gemm6kernel13GemmUniversalIN4cute5tupleIJiiiiEEENS1_10collective13CollectiveMmaINS1_35MainloopSm100TmaUmmaWarpSpecializedILi3ELi2ELi4ENS5_IJNS4_1CILi1EEESB_SB_EEEEENS5_IJNSA_ILi128EEESE_NSA_ILi64EEEEEENS_10bfloat16_tENS5_IJlSB_lEEESH_SI_NS4_8TiledMMAINS4_8MMA_AtomIJNS4_20SM100_MMA_F16BF16_SSISH_SH_fLi128ELi128ELNS4_4UMMA5MajorE0ELSN_0ELNSM_7ScaleInE0ELSO_0EEEEEENS4_6LayoutISC_NS5_IJNSA_ILi0EEESS_SS_EEEEENS5_IJNS4_10UnderscoreESV_SV_EEEEENS4_13SM90_TMA_LOADENS4_14ComposedLayoutINS4_7SwizzleILi3ELi4ELi3EEENS4_18smem_ptr_flag_bitsILi16EEENSR_INS5_IJNSA_ILi8EEESF_EEENS5_IJSF_SB_EEEEEEEvNS4_8identityESY_S18_vS19_EENS_8epilogue10collective18CollectiveEpilogueINS1B_23Sm100TmaWarpSpecializedILi4ELi2ELi32ELb1ELb0EEEJSG_NS5_IJNSR_ISE_SB_EENSR_INSA_ILi32EEESB_EEEEESH_SI_SH_SI_NS1B_6fusion15FusionCallbacksIS1F_NS1K_17LinearCombinationISH_fSH_fLNS_15FloatRoundStyleE2EEESG_S1J_JEEENS4_5SM1004TMEM4LOAD26SM100_TMEM_LOAD_32dp32b32xESY_NSZ_INS10_ILi2ELi4ELi3EEES13_NSR_INS5_IJS14_S1H_EEENS5_IJS1H_SB_EEEEEEENS4_39AutoVectorizingCopyWithAssumedAlignmentILi128EEENS4_14SM90_TMA_STOREES1Y_S20_S20_EEEvvEEEEvNT_6ParamsE)
        /*0008*/ 	.word	0x0000006e


	//----- nvinfo : EIATTR_FRAME_SIZE
	.align		4
.L_19:
        /*000c*/ 	.byte	0x04, 0x11
        /*000e*/ 	.short	(.L_21 - .L_20)
	.align		4
.L_20:
        /*0010*/ 	.word	index@($__internal_2_$__cuda_sm10x_tcgen05_guardrail_trap_unallocated_columns_being_dealloced)
        /*0014*/ 	.word	0x00000000


	//----- nvinfo : EIATTR_FRAME_SIZE
	.align		4
.L_21:
        /*0018*/ 	.byte	0x04, 0x11
        /*001a*/ 	.short	(.L_23 - .L_22)
	.align		4
.L_22:
        /*001c*/ 	.word	index@($__internal_1_$__cuda_sm10x_tcgen05_guardrail_trap_phase_invalid_during_alloc)
        /*0020*/ 	.word	0x00000000


	//----- nvinfo : EIATTR_FRAME_SIZE
	.align		4
.L_23:
        /*0024*/ 	.byte	0x04, 0x11
        /*0026*/ 	.short	(.L_25 - .L_24)
	.align		4
.L_24:
        /*0028*/ 	.word	index@($__internal_0_$__cuda_sm10x_tcgen05_guardrail_trap_col_being_dealloced_not_returned_by_alloc)
        /*002c*/ 	.word	0x00000000


	//----- nvinfo : EIATTR_FRAME_SIZE
	.align		4
.L_25:
        /*0030*/ 	.byte	0x04, 0x11
        /*0032*/ 	.short	(.L_27 - .L_26)
	.align		4
.L_26:
        /*0034*/ 	.word	index@(_ZN7cutlass13device_kernelINS_4gemm6kernel13GemmUniversalIN4cute5tupleIJiiiiEEENS1_10collective13CollectiveMmaINS1_35MainloopSm100TmaUmmaWarpSpecializedILi3ELi2ELi4ENS5_IJNS4_1CILi1EEESB_SB_EEEEENS5_IJNSA_ILi128EEESE_NSA_ILi64EEEEEENS_10bfloat16_tENS5_IJlSB_lEEESH_SI_NS4_8TiledMMAINS4_8MMA_AtomIJNS4_20SM100_MMA_F16BF16_SSISH_SH_fLi128ELi128ELNS4_4UMMA5MajorE0ELSN_0ELNSM_7ScaleInE0ELSO_0EEEEEENS4_6LayoutISC_NS5_IJNSA_ILi0EEESS_SS_EEEEENS5_IJNS4_10UnderscoreESV_SV_EEEEENS4_13SM90_TMA_LOADENS4_14ComposedLayoutINS4_7SwizzleILi3ELi4ELi3EEENS4_18smem_ptr_flag_bitsILi16EEENSR_INS5_IJNSA_ILi8EEESF_EEENS5_IJSF_SB_EEEEEEEvNS4_8identityESY_S18_vS19_EENS_8epilogue10collective18CollectiveEpilogueINS1B_23Sm100TmaWarpSpecializedILi4ELi2ELi32ELb1ELb0EEEJSG_NS5_IJNSR_ISE_SB_EENSR_INSA_ILi32EEESB_EEEEESH_SI_SH_SI_NS1B_6fusion15FusionCallbacksIS1F_NS1K_17LinearCombinationISH_fSH_fLNS_15FloatRoundStyleE2EEESG_S1J_JEEENS4_5SM1004TMEM4LOAD26SM100_TMEM_LOAD_32dp32b32xESY_NSZ_INS10_ILi2ELi4ELi3EEES13_NSR_INS5_IJS14_S1H_EEENS5_IJS1H_SB_EEEEEEENS4_39AutoVectorizingCopyWithAssumedAlignmentILi128EEENS4_14SM90_TMA_STOREES1Y_S20_S20_EEEvvEEEEvNT_6ParamsE)
        /*0038*/ 	.word	0x00000000


	//----- nvinfo : EIATTR_MIN_STACK_SIZE
	.align		4
.L_27:
        /*003c*/ 	.byte	0x04, 0x12
        /*003e*/ 	.short	(.L_29 - .L_28)
	.align		4
.L_28:
        /*0040*/ 	.word	index@(_ZN7cutlass13device_kernelINS_4gemm6kernel13GemmUniversalIN4cute5tupleIJiiiiEEENS1_10collective13CollectiveMmaINS1_35MainloopSm100TmaUmmaWarpSpecializedILi3ELi2ELi4ENS5_IJNS4_1CILi1EEESB_SB_EEEEENS5_IJNSA_ILi128EEESE_NSA_ILi64EEEEEENS_10bfloat16_tENS5_IJlSB_lEEESH_SI_NS4_8TiledMMAINS4_8MMA_AtomIJNS4_20SM100_MMA_F16BF16_SSISH_SH_fLi128ELi128ELNS4_4UMMA5MajorE0ELSN_0ELNSM_7ScaleInE0ELSO_0EEEEEENS4_6LayoutISC_NS5_IJNSA_ILi0EEESS_SS_EEEEENS5_IJNS4_10UnderscoreESV_SV_EEEEENS4_13SM90_TMA_LOADENS4_14ComposedLayoutINS4_7SwizzleILi3ELi4ELi3EEENS4_18smem_ptr_flag_bitsILi16EEENSR_INS5_IJNSA_ILi8EEESF_EEENS5_IJSF_SB_EEEEEEEvNS4_8identityESY_S18_vS19_EENS_8epilogue10collective18CollectiveEpilogueINS1B_23Sm100TmaWarpSpecializedILi4ELi2ELi32ELb1ELb0EEEJSG_NS5_IJNSR_ISE_SB_EENSR_INSA_ILi32EEESB_EEEEESH_SI_SH_SI_NS1B_6fusion15FusionCallbacksIS1F_NS1K_17LinearCombinationISH_fSH_fLNS_15FloatRoundStyleE2EEESG_S1J_JEEENS4_5SM1004TMEM4LOAD26SM100_TMEM_LOAD_32dp32b32xESY_NSZ_INS10_ILi2ELi4ELi3EEES13_NSR_INS5_IJS14_S1H_EEENS5_IJS1H_SB_EEEEEEENS4_39AutoVectorizingCopyWithAssumedAlignmentILi128EEENS4_14SM90_TMA_STOREES1Y_S20_S20_EEEvvEEEEvNT_6ParamsE)
        /*0044*/ 	.word	0x00000000
.L_29:


//--------------------- .nv.compat                --------------------------
	.section	.nv.compat,"",@"SHT_CUDA_COMPAT_INFO"
	.align	4
        /*0000*/ 	.byte	0x02, 0x09, 0x01, 0x00, 0x02, 0x02, 0x02, 0x00, 0x02, 0x05, 0x05, 0x00, 0x03, 0x07, 0x01, 0x01
        /*0010*/ 	.byte	0x02, 0x03, 0x01, 0x00, 0x02, 0x06, 0x01, 0x00, 0x04, 0x0b, 0x08, 0x00, 0x09, 0x00, 0x00, 0x00
        /*0020*/ 	.byte	0x00, 0x00, 0x00, 0x00


//--------------------- .nv.info._ZN7cutlass13device_kernelINS_4gemm6kernel13GemmUniversalIN4cute5tupleIJiiiiEEENS1_10collective13CollectiveMmaINS1_35MainloopSm100TmaUmmaWarpSpecializedILi3ELi2ELi4ENS5_IJNS4_1CILi1EEESB_SB_EEEEENS5_IJNSA_ILi128EEESE_NSA_ILi64EEEEEENS_10bfloat16_tENS5_IJlSB_lEEESH_SI_NS4_8TiledMMAINS4_8MMA_AtomIJNS4_20SM100_MMA_F16BF16_SSISH_SH_fLi128ELi128ELNS4_4UMMA5MajorE0ELSN_0ELNSM_7ScaleInE0ELSO_0EEEEEENS4_6LayoutISC_NS5_IJNSA_ILi0EEESS_SS_EEEEENS5_IJNS4_10UnderscoreESV_SV_EEEEENS4_13SM90_TMA_LOADENS4_14ComposedLayoutINS4_7SwizzleILi3ELi4ELi3EEENS4_18smem_ptr_flag_bitsILi16EEENSR_INS5_IJNSA_ILi8EEESF_EEENS5_IJSF_SB_EEEEEEEvNS4_8identityESY_S18_vS19_EENS_8epilogue10collective18CollectiveEpilogueINS1B_23Sm100TmaWarpSpecializedILi4ELi2ELi32ELb1ELb0EEEJSG_NS5_IJNSR_ISE_SB_EENSR_INSA_ILi32EEESB_EEEEESH_SI_SH_SI_NS1B_6fusion15FusionCallbacksIS1F_NS1K_17LinearCombinationISH_fSH_fLNS_15FloatRoundStyleE2EEESG_S1J_JEEENS4_5SM1004TMEM4LOAD26SM100_TMEM_LOAD_32dp32b32xESY_NSZ_INS10_ILi2ELi4ELi3EEES13_NSR_INS5_IJS14_S1H_EEENS5_IJS1H_SB_EEEEEEENS4_39AutoVectorizingCopyWithAssumedAlignmentILi128EEENS4_14SM90_TMA_STOREES1Y_S20_S20_EEEvvEEEEvNT_6ParamsE --------------------------
	.section	.nv.info._ZN7cutlass13device_kernelINS_4gemm6kernel13GemmUniversalIN4cute5tupleIJiiiiEEENS1_10collective13CollectiveMmaINS1_35MainloopSm100TmaUmmaWarpSpecializedILi3ELi2ELi4ENS5_IJNS4_1CILi1EEESB_SB_EEEEENS5_IJNSA_ILi128EEESE_NSA_ILi64EEEEEENS_10bfloat16_tENS5_IJlSB_lEEESH_SI_NS4_8TiledMMAINS4_8MMA_AtomIJNS4_20SM100_MMA_F16BF16_SSISH_SH_fLi128ELi128ELNS4_4UMMA5MajorE0ELSN_0ELNSM_7ScaleInE0ELSO_0EEEEEENS4_6LayoutISC_NS5_IJNSA_ILi0EEESS_SS_EEEEENS5_IJNS4_10UnderscoreESV_SV_EEEEENS4_13SM90_TMA_LOADENS4_14ComposedLayoutINS4_7SwizzleILi3ELi4ELi3EEENS4_18smem_ptr_flag_bitsILi16EEENSR_INS5_IJNSA_ILi8EEESF_EEENS5_IJSF_SB_EEEEEEEvNS4_8identityESY_S18_vS19_EENS_8epilogue10collective18CollectiveEpilogueINS1B_23Sm100TmaWarpSpecializedILi4ELi2ELi32ELb1ELb0EEEJSG_NS5_IJNSR_ISE_SB_EENSR_INSA_ILi32EEESB_EEEEESH_SI_SH_SI_NS1B_6fusion15FusionCallbacksIS1F_NS1K_17LinearCombinationISH_fSH_fLNS_15FloatRoundStyleE2EEESG_S1J_JEEENS4_5SM1004TMEM4LOAD26SM100_TMEM_LOAD_32dp32b32xESY_NSZ_INS10_ILi2ELi4ELi3EEES13_NSR_INS5_IJS14_S1H_EEENS5_IJS1H_SB_EEEEEEENS4_39AutoVectorizingCopyWithAssumedAlignmentILi128EEENS4_14SM90_TMA_STOREES1Y_S20_S20_EEEvvEEEEvNT_6ParamsE,"",@"SHT_CUDA_INFO"
	.sectionflags	@""
	.align	4


	//----- nvinfo : EIATTR_CUDA_API_VERSION
	.align		4
        /*0000*/ 	.byte	0x04, 0x37
        /*0002*/ 	.short	(.L_31 - .L_30)
.L_30:
        /*0004*/ 	.word	0x00000082


	//----- nvinfo : EIATTR_KPARAM_INFO
	.align		4
.L_31:
        /*0008*/ 	.byte	0x04, 0x17
        /*000a*/ 	.short	(.L_33 - .L_32)
.L_32:
        /*000c*/ 	.word	0x00000000
        /*0010*/ 	.short	0x0000
        /*0012*/ 	.short	0x0000
        /*0014*/ 	.byte	0x00, 0xf0, 0x01, 0x20


	//----- nvinfo : EIATTR_AT_ENTRY_FRAGMENTS
	.align		4
.L_33:
        /*0018*/ 	.byte	0x04, 0x4f
        /*001a*/ 	.short	(.L_35 - .L_34)


	//   ....[0]....
.L_34:
        /*001c*/ 	.word	0x00000006


	//----- nvinfo : EIATTR_RESERVED_SMEM_USED
	.align		4
.L_35:
        /*0020*/ 	.byte	0x01, 0x41
	.zero		2


	//----- nvinfo : EIATTR_SPARSE_MMA_MASK
	.align		4
        /*0024*/ 	.byte	0x03, 0x50
        /*0026*/ 	.short	0x0000


	//----- nvinfo : EIATTR_TCGEN05_1CTA_USED
	.align		4
        /*0028*/ 	.byte	0x01, 0x51
	.zero		2


	//----- nvinfo : EIATTR_MAXREG_COUNT
	.align		4
        /*002c*/ 	.byte	0x03, 0x1b
        /*002e*/ 	.short	0x00ff


	//----- nvinfo : EIATTR_NUM_BARRIERS
	.align		4
        /*0030*/ 	.byte	0x02, 0x4c
        /*0032*/ 	.byte	0x07
	.zero		1


	//----- nvinfo : EIATTR_EXTERNS
	.align		4
        /*0034*/ 	.byte	0x04, 0x0f
        /*0036*/ 	.short	(.L_37 - .L_36)


	//   ....[0]....
	.align		4
.L_36:
        /*0038*/ 	.word	index@(__assertfail)


	//----- nvinfo : EIATTR_MERCURY_ISA_VERSION
	.align		4
.L_37:
        /*003c*/ 	.byte	0x03, 0x5f
        /*003e*/ 	.short	0x0101


	//----- nvinfo : EIATTR_INT_WARP_WIDE_INSTR_OFFSETS
	.align		4
        /*0040*/ 	.byte	0x04, 0x31
        /*0042*/ 	.short	(.L_39 - .L_38)


	//   ....[0]....
.L_38:
        /*0044*/ 	.word	0x00001da0


	//   ....[1]....
        /*0048*/ 	.word	0x00003750


	//   ....[2]....
        /*004c*/ 	.word	0x00003780


	//   ....[3]....
        /*0050*/ 	.word	0x000037d0


	//   ....[4]....
        /*0054*/ 	.word	0x000040f0


	//   ....[5]....
        /*0058*/ 	.word	0x00004150


	//   ....[6]....
        /*005c*/ 	.word	0x00004230


	//   ....[7]....
        /*0060*/ 	.word	0x000042a0


	//   ....[8]....
        /*0064*/ 	.word	0x000043b0


	//   ....[9]....
        /*0068*/ 	.word	0x00004440


	//   ....[10]....
        /*006c*/ 	.word	0x00004610


	//   ....[11]....
        /*0070*/ 	.word	0x00004770


	//----- nvinfo : EIATTR_COOP_GROUP_MASK_REGIDS
	.align		4
.L_39:
        /*0074*/ 	.byte	0x04, 0x29
        /*0076*/ 	.short	(.L_41 - .L_40)


	//   ....[0]....
.L_40:
        /*0078*/ 	.word	0xffffffff


	//   ....[1]....
        /*007c*/ 	.word	0xffffffff


	//   ....[2]....
        /*0080*/ 	.word	0xffffffff


	//   ....[3]....
        /*0084*/ 	.word	0xffffffff


	//   ....[4]....
        /*0088*/ 	.word	0xffffffff


	//   ....[5]....
        /*008c*/ 	.word	0xffffffff


	//   ....[6]....
        /*0090*/ 	.word	0xffffffff


	//   ....[7]....
        /*0094*/ 	.word	0xffffffff


	//   ....[8]....
        /*0098*/ 	.word	0xffffffff


	//   ....[9]....
        /*009c*/ 	.word	0xffffffff


	//   ....[10]....
        /*00a0*/ 	.word	0xffffffff


	//   ....[11]....
        /*00a4*/ 	.word	0xffffffff


	//   ....[12]....
        /*00a8*/ 	.word	0xffffffff


	//----- nvinfo : EIATTR_COOP_GROUP_INSTR_OFFSETS
	.align		4
.L_41:
        /*00ac*/ 	.byte	0x04, 0x28
        /*00ae*/ 	.short	(.L_43 - .L_42)


	//   ....[0]....
.L_42:
        /*00b0*/ 	.word	0x00000090


	//   ....[1]....
        /*00b4*/ 	.word	0x000004d0


	//   ....[2]....
        /*00b8*/ 	.word	0x00000620


	//   ....[3]....
        /*00bc*/ 	.word	0x000007c0


	//   ....[4]....
        /*00c0*/ 	.word	0x000008c0


	//   ....[5]....
        /*00c4*/ 	.word	0x00000a30


	//   ....[6]....
        /*00c8*/ 	.word	0x00000bd0


	//   ....[7]....
        /*00cc*/ 	.word	0x00001c80


	//   ....[8]....
        /*00d0*/ 	.word	0x000029d0


	//   ....[9]....
        /*00d4*/ 	.word	0x00002be0


	//   ....[10]....
        /*00d8*/ 	.word	0x00002c10


	//   ....[11]....
        /*00dc*/ 	.word	0x00003640


	//   ....[12]....
        /*00e0*/ 	.word	0x00003870


	//----- nvinfo : EIATTR_VRC_CTA_INIT_COUNT
	.align		4
.L_43:
        /*00e4*/ 	.byte	0x02, 0x4a
        /*00e6*/ 	.byte	0x80
	.zero		1


	//----- nvinfo : EIATTR_SYSCALL_OFFSETS
	.align		4
        /*00e8*/ 	.byte	0x04, 0x46
        /*00ea*/ 	.short	(.L_45 - .L_44)


	//   ....[0]....
.L_44:
        /*00ec*/ 	.word	0x000051f0


	//   ....[1]....
        /*00f0*/ 	.word	0x000052e0


	//   ....[2]....
        /*00f4*/ 	.word	0x00005a50


	//   ....[3]....
        /*00f8*/ 	.word	0x000066d0


	//   ....[4]....
        /*00fc*/ 	.word	0x00007320


	//   ....[5]....
        /*0100*/ 	.word	0x00007f70


	//----- nvinfo : EIATTR_MBARRIER_INSTR_OFFSETS
	.align		4
.L_45:
        /*0104*/ 	.byte	0x04, 0x39
        /*0106*/ 	.short	(.L_47 - .L_46)


	//   ....[0]....
.L_46:
        /*0108*/ 	.word	0x000005b0
        /*010c*/ 	.word	0x000000ff
        /*0110*/ 	.word	0x00000000
        /*0114*/ 	.short	0x0100
        /*0116*/ 	.byte	0x05
	.zero		1


	//   ....[1]....
        /*0118*/ 	.word	0x000005c0
        /*011c*/ 	.word	0x000000ff
        /*0120*/ 	.word	0x00000018
        /*0124*/ 	.short	0x0100
        /*0126*/ 	.byte	0x05
	.zero		1


	//   ....[2]....
        /*0128*/ 	.word	0x000005d0
        /*012c*/ 	.word	0x000000ff
        /*0130*/ 	.word	0x00000008
        /*0134*/ 	.short	0x0100
        /*0136*/ 	.byte	0x05
	.zero		1


	//   ....[3]....
        /*0138*/ 	.word	0x000005e0
        /*013c*/ 	.word	0x000000ff
        /*0140*/ 	.word	0x00000020
        /*0144*/ 	.short	0x0100
        /*0146*/ 	.byte	0x05
	.zero		1


	//   ....[4]....
        /*0148*/ 	.word	0x000005f0
        /*014c*/ 	.word	0x000000ff
        /*0150*/ 	.word	0x00000010
        /*0154*/ 	.short	0x0100
        /*0156*/ 	.byte	0x05
	.zero		1


	//   ....[5]....
        /*0158*/ 	.word	0x00000600
        /*015c*/ 	.word	0x000000ff
        /*0160*/ 	.word	0x00000028
        /*0164*/ 	.short	0x0100
        /*0166*/ 	.byte	0x05
	.zero		1


	//   ....[6]....
        /*0168*/ 	.word	0x00000730
        /*016c*/ 	.word	0x000000ff
        /*0170*/ 	.word	0x00000030
        /*0174*/ 	.short	0x0100
        /*0176*/ 	.byte	0x07
	.zero		1


	//   ....[7]....
        /*0178*/ 	.word	0x00000740
        /*017c*/ 	.word	0x000000ff
        /*0180*/ 	.word	0x00000050
        /*0184*/ 	.short	0x0100
        /*0186*/ 	.byte	0x07
	.zero		1


	//   ....[8]....
        /*0188*/ 	.word	0x00000750
        /*018c*/ 	.word	0x000000ff
        /*0190*/ 	.word	0x00000038
        /*0194*/ 	.short	0x0100
        /*0196*/ 	.byte	0x07
	.zero		1


	//   ....[9]....
        /*0198*/ 	.word	0x00000760
        /*019c*/ 	.word	0x000000ff
        /*01a0*/ 	.word	0x00000058
        /*01a4*/ 	.short	0x0100
        /*01a6*/ 	.byte	0x07
	.zero		1


	//   ....[10]....
        /*01a8*/ 	.word	0x00000770
        /*01ac*/ 	.word	0x000000ff
        /*01b0*/ 	.word	0x00000040
        /*01b4*/ 	.short	0x0100
        /*01b6*/ 	.byte	0x07
	.zero		1


	//   ....[11]....
        /*01b8*/ 	.word	0x00000780
        /*01bc*/ 	.word	0x000000ff
        /*01c0*/ 	.word	0x00000060
        /*01c4*/ 	.short	0x0100
        /*01c6*/ 	.byte	0x07
	.zero		1


	//   ....[12]....
        /*01c8*/ 	.word	0x00000790
        /*01cc*/ 	.word	0x000000ff
        /*01d0*/ 	.word	0x00000048
        /*01d4*/ 	.short	0x0100
        /*01d6*/ 	.byte	0x07
	.zero		1


	//   ....[13]....
        /*01d8*/ 	.word	0x000007a0
        /*01dc*/ 	.word	0x000000ff
        /*01e0*/ 	.word	0x00000068
        /*01e4*/ 	.short	0x0100
        /*01e6*/ 	.byte	0x07
	.zero		1


	//   ....[14]....
        /*01e8*/ 	.word	0x00000890
        /*01ec*/ 	.word	0x000000ff
        /*01f0*/ 	.word	0x00000070
        /*01f4*/ 	.short	0x0100
        /*01f6*/ 	.byte	0x05
	.zero		1


	//   ....[15]....
        /*01f8*/ 	.word	0x000008a0
        /*01fc*/ 	.word	0x000000ff
        /*0200*/ 	.word	0x00000078
        /*0204*/ 	.short	0x0100
        /*0206*/ 	.byte	0x05
	.zero		1


	//   ....[16]....
        /*0208*/ 	.word	0x000009e0
        /*020c*/ 	.word	0x000000ff
        /*0210*/ 	.word	0x00000080
        /*0214*/ 	.short	0x0100
        /*0216*/ 	.byte	0x05
	.zero		1


	//   ....[17]....
        /*0218*/ 	.word	0x000009f0
        /*021c*/ 	.word	0x000000ff
        /*0220*/ 	.word	0x00000090
        /*0224*/ 	.short	0x0100
        /*0226*/ 	.byte	0x05
	.zero		1


	//   ....[18]....
        /*0228*/ 	.word	0x00000a00
        /*022c*/ 	.word	0x000000ff
        /*0230*/ 	.word	0x00000088
        /*0234*/ 	.short	0x0100
        /*0236*/ 	.byte	0x05
	.zero		1


	//   ....[19]....
        /*0238*/ 	.word	0x00000a10
        /*023c*/ 	.word	0x000000ff
        /*0240*/ 	.word	0x00000098
        /*0244*/ 	.short	0x0100
        /*0246*/ 	.byte	0x05
	.zero		1


	//   ....[20]....
        /*0248*/ 	.word	0x00000b40
        /*024c*/ 	.word	0x000000ff
        /*0250*/ 	.word	0x000000a0
        /*0254*/ 	.short	0x0100
        /*0256*/ 	.byte	0x07
	.zero		1


	//   ....[21]....
        /*0258*/ 	.word	0x00000b50
        /*025c*/ 	.word	0x000000ff
        /*0260*/ 	.word	0x000000c0
        /*0264*/ 	.short	0x0100
        /*0266*/ 	.byte	0x07
	.zero		1


	//   ....[22]....
        /*0268*/ 	.word	0x00000b60
        /*026c*/ 	.word	0x000000ff
        /*0270*/ 	.word	0x000000a8
        /*0274*/ 	.short	0x0100
        /*0276*/ 	.byte	0x07
	.zero		1


	//   ....[23]....
        /*0278*/ 	.word	0x00000b70
        /*027c*/ 	.word	0x000000ff
        /*0280*/ 	.word	0x000000c8
        /*0284*/ 	.short	0x0100
        /*0286*/ 	.byte	0x07
	.zero		1


	//   ....[24]....
        /*0288*/ 	.word	0x00000b80
        /*028c*/ 	.word	0x000000ff
        /*0290*/ 	.word	0x000000b0
        /*0294*/ 	.short	0x0100
        /*0296*/ 	.byte	0x07
	.zero		1


	//   ....[25]....
        /*0298*/ 	.word	0x00000b90
        /*029c*/ 	.word	0x000000ff
        /*02a0*/ 	.word	0x000000d0
        /*02a4*/ 	.short	0x0100
        /*02a6*/ 	.byte	0x07
	.zero		1


	//   ....[26]....
        /*02a8*/ 	.word	0x00000ba0
        /*02ac*/ 	.word	0x000000ff
        /*02b0*/ 	.word	0x000000b8
        /*02b4*/ 	.short	0x0100
        /*02b6*/ 	.byte	0x07
	.zero		1


	//   ....[27]....
        /*02b8*/ 	.word	0x00000bb0
        /*02bc*/ 	.word	0x000000ff
        /*02c0*/ 	.word	0x000000d8
        /*02c4*/ 	.short	0x0100
        /*02c6*/ 	.byte	0x07
	.zero		1


	//   ....[28]....
        /*02c8*/ 	.word	0x00000ca0
        /*02cc*/ 	.word	0x000000ff
        /*02d0*/ 	.word	0x000000e0
        /*02d4*/ 	.short	0x0100
        /*02d6*/ 	.byte	0x05
	.zero		1


	//   ....[29]....
        /*02d8*/ 	.word	0x00000cb0
        /*02dc*/ 	.word	0x000000ff
        /*02e0*/ 	.word	0x000000f0
        /*02e4*/ 	.short	0x0100
        /*02e6*/ 	.byte	0x05
	.zero		1


	//   ....[30]....
        /*02e8*/ 	.word	0x00000cc0
        /*02ec*/ 	.word	0x000000ff
        /*02f0*/ 	.word	0x000000e8
        /*02f4*/ 	.short	0x0100
        /*02f6*/ 	.byte	0x05
	.zero		1


	//   ....[31]....
        /*02f8*/ 	.word	0x00000cd0
        /*02fc*/ 	.word	0x000000ff
        /*0300*/ 	.word	0x000000f8
        /*0304*/ 	.short	0x0100
        /*0306*/ 	.byte	0x05
	.zero		1


	//   ....[32]....
        /*0308*/ 	.word	0x000015a0
        /*030c*/ 	.word	0x00000002
        /*0310*/ 	.word	0x000000f0
        /*0314*/ 	.short	0x010a
        /*0316*/ 	.byte	0xff
	.zero		1


	//   ....[33]....
        /*0318*/ 	.word	0x000015d0
        /*031c*/ 	.word	0x00000002
        /*0320*/ 	.word	0x000000e0
        /*0324*/ 	.short	0x0101
        /*0326*/ 	.byte	0xff
	.zero		1


	//   ....[34]....
        /*0328*/ 	.word	0x000016a0
        /*032c*/ 	.word	0x000000ff
        /*0330*/ 	.word	0x00000018
        /*0334*/ 	.short	0x010a
        /*0336*/ 	.byte	0x08
	.zero		1


	//   ....[35]....
        /*0338*/ 	.word	0x00001740
        /*033c*/ 	.word	0x000000ff
        /*0340*/ 	.word	0x00000018
        /*0344*/ 	.short	0x010a
        /*0346*/ 	.byte	0x21
	.zero		1


	//   ....[36]....
        /*0348*/ 	.word	0x000018a0
        /*034c*/ 	.word	0x000000ff
        /*0350*/ 	.word	0x00000018
        /*0354*/ 	.short	0x010a
        /*0356*/ 	.byte	0x08
	.zero		1


	//   ....[37]....
        /*0358*/ 	.word	0x00001990
        /*035c*/ 	.word	0x000000ff
        /*0360*/ 	.word	0x00000078
        /*0364*/ 	.short	0x0101
        /*0366*/ 	.byte	0x04
	.zero		1


	//   ....[38]....
        /*0368*/ 	.word	0x000019b0
        /*036c*/ 	.word	0x000000ff
        /*0370*/ 	.word	0x00000018
        /*0374*/ 	.short	0x010a
        /*0376*/ 	.byte	0x08
	.zero		1


	//   ....[39]....
        /*0378*/ 	.word	0x00001a30
        /*037c*/ 	.word	0x000000ff
        /*0380*/ 	.word	0x00000018
        /*0384*/ 	.short	0x010a
        /*0386*/ 	.byte	0x11
	.zero		1


	//   ....[40]....
        /*0388*/ 	.word	0x00001b90
        /*038c*/ 	.word	0x000000ff
        /*0390*/ 	.word	0x00000018
        /*0394*/ 	.short	0x010a
        /*0396*/ 	.byte	0x08
	.zero		1


	//   ....[41]....
        /*0398*/ 	.word	0x00001cb0
        /*039c*/ 	.word	0x00000002
        /*03a0*/ 	.word	0x00000080
        /*03a4*/ 	.short	0x010a
        /*03a6*/ 	.byte	0xff
	.zero		1


	//   ....[42]....
        /*03a8*/ 	.word	0x00001d70
        /*03ac*/ 	.word	0x00000002
        /*03b0*/ 	.word	0x00000000
        /*03b4*/ 	.short	0x0101
        /*03b6*/ 	.byte	0xff
	.zero		1


	//   ....[43]....
        /*03b8*/ 	.word	0x000022d0
        /*03bc*/ 	.word	0x000000ff
        /*03c0*/ 	.word	0x00000000
        /*03c4*/ 	.short	0x010a
        /*03c6*/ 	.byte	0x05
	.zero		1


	//   ....[44]....
        /*03c8*/ 	.word	0x00002360
        /*03cc*/ 	.word	0x000000ff
        /*03d0*/ 	.word	0x00000000
        /*03d4*/ 	.short	0x010a
        /*03d6*/ 	.byte	0x05
	.zero		1


	//   ....[45]....
        /*03d8*/ 	.word	0x00002400
        /*03dc*/ 	.word	0x00000000
        /*03e0*/ 	.word	0x00000000
        /*03e4*/ 	.short	0x010a
        /*03e6*/ 	.byte	0xff
	.zero		1


	//   ....[46]....
        /*03e8*/ 	.word	0x00002520
        /*03ec*/ 	.word	0x00000000
        /*03f0*/ 	.word	0x000000e0
        /*03f4*/ 	.short	0x010a
        /*03f6*/ 	.byte	0xff
	.zero		1


	//   ....[47]....
        /*03f8*/ 	.word	0x00002590
        /*03fc*/ 	.word	0x00000000
        /*0400*/ 	.word	0x00000000
        /*0404*/ 	.short	0x0101
        /*0406*/ 	.byte	0xff
	.zero		1


	//   ....[48]....
        /*0408*/ 	.word	0x000025b0
        /*040c*/ 	.word	0x000000ff
        /*0410*/ 	.word	0x00000090
        /*0414*/ 	.short	0x010a
        /*0416*/ 	.byte	0x05
	.zero		1


	//   ....[49]....
        /*0418*/ 	.word	0x000026d0
        /*041c*/ 	.word	0x00000000
        /*0420*/ 	.word	0x00000080
        /*0424*/ 	.short	0x010a
        /*0426*/ 	.byte	0xff
	.zero		1


	//   ....[50]....
        /*0428*/ 	.word	0x000027d0
        /*042c*/ 	.word	0x00000000
        /*0430*/ 	.word	0x00000000
        /*0434*/ 	.short	0x0101
        /*0436*/ 	.byte	0xff
	.zero		1


	//   ....[51]....
        /*0438*/ 	.word	0x00002860
        /*043c*/ 	.word	0x000000ff
        /*0440*/ 	.word	0x00000090
        /*0444*/ 	.short	0x0106
        /*0446*/ 	.byte	0x05
	.zero		1


	//   ....[52]....
        /*0448*/ 	.word	0x00002880
        /*044c*/ 	.word	0x000000ff
        /*0450*/ 	.word	0x00000090
        /*0454*/ 	.short	0x010a
        /*0456*/ 	.byte	0x05
	.zero		1


	//   ....[53]....
        /*0458*/ 	.word	0x00002910
        /*045c*/ 	.word	0x000000ff
        /*0460*/ 	.word	0x00000090
        /*0464*/ 	.short	0x0106
        /*0466*/ 	.byte	0x04
	.zero		1


	//   ....[54]....
        /*0468*/ 	.word	0x00002950
        /*046c*/ 	.word	0x00000000
        /*0470*/ 	.word	0x00000090
        /*0474*/ 	.short	0x010a
        /*0476*/ 	.byte	0xff
	.zero		1


	//   ....[55]....
        /*0478*/ 	.word	0x00002e90
        /*047c*/ 	.word	0x00000000
        /*0480*/ 	.word	0x00000080
        /*0484*/ 	.short	0x010a
        /*0486*/ 	.byte	0xff
	.zero		1


	//   ....[56]....
        /*0488*/ 	.word	0x00002fa0
        /*048c*/ 	.word	0x00000003
        /*0490*/ 	.word	0x00000000
        /*0494*/ 	.short	0x0101
        /*0496*/ 	.byte	0xff
	.zero		1


	//   ....[57]....
        /*0498*/ 	.word	0x00002fb0
        /*049c*/ 	.word	0x000000ff
        /*04a0*/ 	.word	0x00000000
        /*04a4*/ 	.short	0x010a
        /*04a6*/ 	.byte	0x06
	.zero		1


	//   ....[58]....
        /*04a8*/ 	.word	0x00002fd0
        /*04ac*/ 	.word	0x000000ff
        /*04b0*/ 	.word	0x000000c0
        /*04b4*/ 	.short	0x010a
        /*04b6*/ 	.byte	0x07
	.zero		1


	//   ....[59]....
        /*04b8*/ 	.word	0x000030a0
        /*04bc*/ 	.word	0x000000ff
        /*04c0*/ 	.word	0x00000000
        /*04c4*/ 	.short	0x010a
        /*04c6*/ 	.byte	0x06
	.zero		1


	//   ....[60]....
        /*04c8*/ 	.word	0x000031d0
        /*04cc*/ 	.word	0x000000ff
        /*04d0*/ 	.word	0x00000000
        /*04d4*/ 	.short	0x010a
        /*04d6*/ 	.byte	0x1a
	.zero		1


	//   ....[61]....
        /*04d8*/ 	.word	0x00003470
        /*04dc*/ 	.word	0x000000ff
        /*04e0*/ 	.word	0x00000000
        /*04e4*/ 	.short	0x010a
        /*04e6*/ 	.byte	0x06
	.zero		1


	//   ....[62]....
        /*04e8*/ 	.word	0x00003500
        /*04ec*/ 	.word	0x000000ff
        /*04f0*/ 	.word	0x00000000
        /*04f4*/ 	.short	0x010a
        /*04f6*/ 	.byte	0x06
	.zero		1


	//   ....[63]....
        /*04f8*/ 	.word	0x00003590
        /*04fc*/ 	.word	0x000000ff
        /*0500*/ 	.word	0x00000000
        /*0504*/ 	.short	0x010a
        /*0506*/ 	.byte	0x06
	.zero		1


	//   ....[64]....
        /*0508*/ 	.word	0x00003620
        /*050c*/ 	.word	0x000000ff
        /*0510*/ 	.word	0x00000000
        /*0514*/ 	.short	0x010a
        /*0516*/ 	.byte	0x07
	.zero		1


	//   ....[65]....
        /*0518*/ 	.word	0x00003aa0
        /*051c*/ 	.word	0x00000000
        /*0520*/ 	.word	0x00000080
        /*0524*/ 	.short	0x010a
        /*0526*/ 	.byte	0xff
	.zero		1


	//   ....[66]....
        /*0528*/ 	.word	0x00003b60
        /*052c*/ 	.word	0x00000000
        /*0530*/ 	.word	0x00000000
        /*0534*/ 	.short	0x0101
        /*0536*/ 	.byte	0xff
	.zero		1


	//   ....[67]....
        /*0538*/ 	.word	0x00003e80
        /*053c*/ 	.word	0x000000ff
        /*0540*/ 	.word	0x00000078
        /*0544*/ 	.short	0x010a
        /*0546*/ 	.byte	0x07
	.zero		1


	//   ....[68]....
        /*0548*/ 	.word	0x00004070
        /*054c*/ 	.word	0x000000ff
        /*0550*/ 	.word	0x00000050
        /*0554*/ 	.short	0x010a
        /*0556*/ 	.byte	0x07
	.zero		1


	//   ....[69]....
        /*0558*/ 	.word	0x000041e0
        /*055c*/ 	.word	0x000000ff
        /*0560*/ 	.word	0x00000030
        /*0564*/ 	.short	0x010b
        /*0566*/ 	.byte	0x07
	.zero		1


	//   ....[70]....
        /*0568*/ 	.word	0x000041f0
        /*056c*/ 	.word	0x000000ff
        /*0570*/ 	.word	0x00000000
        /*0574*/ 	.short	0x0101
        /*0576*/ 	.byte	0x08
	.zero		1


	//   ....[71]....
        /*0578*/ 	.word	0x00004200
        /*057c*/ 	.word	0x000000ff
        /*0580*/ 	.word	0x00000058
        /*0584*/ 	.short	0x010a
        /*0586*/ 	.byte	0x07
	.zero		1


	//   ....[72]....
        /*0588*/ 	.word	0x00004350
        /*058c*/ 	.word	0x000000ff
        /*0590*/ 	.word	0x00000038
        /*0594*/ 	.short	0x010b
        /*0596*/ 	.byte	0x07
	.zero		1


	//   ....[73]....
        /*0598*/ 	.word	0x00004360
        /*059c*/ 	.word	0x000000ff
        /*05a0*/ 	.word	0x00000000
        /*05a4*/ 	.short	0x0101
        /*05a6*/ 	.byte	0x08
	.zero		1


	//   ....[74]....
        /*05a8*/ 	.word	0x00004370
        /*05ac*/ 	.word	0x000000ff
        /*05b0*/ 	.word	0x00000060
        /*05b4*/ 	.short	0x010a
        /*05b6*/ 	.byte	0x07
	.zero		1


	//   ....[75]....
        /*05b8*/ 	.word	0x000044f0
        /*05bc*/ 	.word	0x000000ff
        /*05c0*/ 	.word	0x00000040
        /*05c4*/ 	.short	0x010b
        /*05c6*/ 	.byte	0x07
	.zero		1


	//   ....[76]....
        /*05c8*/ 	.word	0x00004530
        /*05cc*/ 	.word	0x000000ff
        /*05d0*/ 	.word	0x00000000
        /*05d4*/ 	.short	0x0101
        /*05d6*/ 	.byte	0x08
	.zero		1


	//   ....[77]....
        /*05d8*/ 	.word	0x00004570
        /*05dc*/ 	.word	0x000000ff
        /*05e0*/ 	.word	0x00000068
        /*05e4*/ 	.short	0x010a
        /*05e6*/ 	.byte	0x07
	.zero		1


	//   ....[78]....
        /*05e8*/ 	.word	0x000047b0
        /*05ec*/ 	.word	0x000000ff
        /*05f0*/ 	.word	0x00000048
        /*05f4*/ 	.short	0x010b
        /*05f6*/ 	.byte	0x07
	.zero		1


	//   ....[79]....
        /*05f8*/ 	.word	0x000047d0
        /*05fc*/ 	.word	0x000000ff
        /*0600*/ 	.word	0x00000000
        /*0604*/ 	.short	0x0101
        /*0606*/ 	.byte	0x0d
	.zero		1


	//   ....[80]....
        /*0608*/ 	.word	0x00004800
        /*060c*/ 	.word	0x000000ff
        /*0610*/ 	.word	0x00000050
        /*0614*/ 	.short	0x010a
        /*0616*/ 	.byte	0x07
	.zero		1


	//   ....[81]....
        /*0618*/ 	.word	0x00004820
        /*061c*/ 	.word	0x000000ff
        /*0620*/ 	.word	0x00000058
        /*0624*/ 	.short	0x010a
        /*0626*/ 	.byte	0x07
	.zero		1


	//   ....[82]....
        /*0628*/ 	.word	0x00004840
        /*062c*/ 	.word	0x000000ff
        /*0630*/ 	.word	0x00000060
        /*0634*/ 	.short	0x010a
        /*0636*/ 	.byte	0x07
	.zero		1


	//   ....[83]....
        /*0638*/ 	.word	0x00004880
        /*063c*/ 	.word	0x00000000
        /*0640*/ 	.word	0x00000068
        /*0644*/ 	.short	0x010a
        /*0646*/ 	.byte	0xff
	.zero		1


	//   ....[84]....
        /*0648*/ 	.word	0x00004bb0
        /*064c*/ 	.word	0x00000000
        /*0650*/ 	.word	0x00000080
        /*0654*/ 	.short	0x010a
        /*0656*/ 	.byte	0xff
	.zero		1


	//   ....[85]....
        /*0658*/ 	.word	0x00004cc0
        /*065c*/ 	.word	0x00000000
        /*0660*/ 	.word	0x00000000
        /*0664*/ 	.short	0x0101
        /*0666*/ 	.byte	0xff
	.zero		1


	//   ....[86]....
        /*0668*/ 	.word	0x00005710
        /*066c*/ 	.word	0x000000ff
        /*0670*/ 	.word	0x00000030
        /*0674*/ 	.short	0x010a
        /*0676*/ 	.byte	0x30
	.zero		1


	//   ....[87]....
        /*0678*/ 	.word	0x00005750
        /*067c*/ 	.word	0x00000040
        /*0680*/ 	.word	0x000000a0
        /*0684*/ 	.short	0x010a
        /*0686*/ 	.byte	0xff
	.zero		1


	//   ....[88]....
        /*0688*/ 	.word	0x00005840
        /*068c*/ 	.word	0x000000ff
        /*0690*/ 	.word	0x00000030
        /*0694*/ 	.short	0x010a
        /*0696*/ 	.byte	0x30
	.zero		1


	//   ....[89]....
        /*0698*/ 	.word	0x00005930
        /*069c*/ 	.word	0x00000040
        /*06a0*/ 	.word	0x000000a0
        /*06a4*/ 	.short	0x010a
        /*06a6*/ 	.byte	0xff
	.zero		1


	//   ....[90]....
        /*06a8*/ 	.word	0x00006400
        /*06ac*/ 	.word	0x00000000
        /*06b0*/ 	.word	0x00000000
        /*06b4*/ 	.short	0x0101
        /*06b6*/ 	.byte	0xff
	.zero		1


	//   ....[91]....
        /*06b8*/ 	.word	0x00006410
        /*06bc*/ 	.word	0x00000002
        /*06c0*/ 	.word	0x00000030
        /*06c4*/ 	.short	0x010a
        /*06c6*/ 	.byte	0xff
	.zero		1


	//   ....[92]....
        /*06c8*/ 	.word	0x000064f0
        /*06cc*/ 	.word	0x00000002
        /*06d0*/ 	.word	0x00000030
        /*06d4*/ 	.short	0x010a
        /*06d6*/ 	.byte	0xff
	.zero		1


	//   ....[93]....
        /*06d8*/ 	.word	0x00007050
        /*06dc*/ 	.word	0x00000048
        /*06e0*/ 	.word	0x00000000
        /*06e4*/ 	.short	0x0101
        /*06e6*/ 	.byte	0xff
	.zero		1


	//   ....[94]....
        /*06e8*/ 	.word	0x00007070
        /*06ec*/ 	.word	0x00000000
        /*06f0*/ 	.word	0x00000030
        /*06f4*/ 	.short	0x010a
        /*06f6*/ 	.byte	0xff
	.zero		1


	//   ....[95]....
        /*06f8*/ 	.word	0x00007140
        /*06fc*/ 	.word	0x00000000
        /*0700*/ 	.word	0x00000030
        /*0704*/ 	.short	0x010a
        /*0706*/ 	.byte	0xff
	.zero		1


	//   ....[96]....
        /*0708*/ 	.word	0x00007ca0
        /*070c*/ 	.word	0x00000048
        /*0710*/ 	.word	0x00000000
        /*0714*/ 	.short	0x0101
        /*0716*/ 	.byte	0xff
	.zero		1


	//   ....[97]....
        /*0718*/ 	.word	0x00007cc0
        /*071c*/ 	.word	0x00000000
        /*0720*/ 	.word	0x00000030
        /*0724*/ 	.short	0x010a
        /*0726*/ 	.byte	0xff
	.zero		1


	//   ....[98]....
        /*0728*/ 	.word	0x00007d90
        /*072c*/ 	.word	0x00000000
        /*0730*/ 	.word	0x00000030
        /*0734*/ 	.short	0x010a
        /*0736*/ 	.byte	0xff
	.zero		1


	//   ....[99]....
        /*0738*/ 	.word	0x000080f0
        /*073c*/ 	.word	0x000000ff
        /*0740*/ 	.word	0x00000000
        /*0744*/ 	.short	0x0101
        /*0746*/ 	.byte	0x05
	.zero		1


	//   ....[100]....
        /*0748*/ 	.word	0x00008950
        /*074c*/ 	.word	0x00000000
        /*0750*/ 	.word	0x00000000
        /*0754*/ 	.short	0x0101
        /*0756*/ 	.byte	0xff
	.zero		1


	//   ....[101]....
        /*0758*/ 	.word	0x00008bc0
        /*075c*/ 	.word	0x000000ff
        /*0760*/ 	.word	0x00000000
        /*0764*/ 	.short	0x0101
        /*0766*/ 	.byte	0x04
	.zero		1


	//   ....[102]....
        /*0768*/ 	.word	0x00008be0
        /*076c*/ 	.word	0x00000002
        /*0770*/ 	.word	0x000000f0
        /*0774*/ 	.short	0x010a
        /*0776*/ 	.byte	0xff
	.zero		1


	//   ....[103]....
        /*0778*/ 	.word	0x00008c40
        /*077c*/ 	.word	0x00000002
        /*0780*/ 	.word	0x00000018
        /*0784*/ 	.short	0x010a
        /*0786*/ 	.byte	0xff
	.zero		1


	//   ....[104]....
        /*0788*/ 	.word	0x00008ca0
        /*078c*/ 	.word	0x00000002
        /*0790*/ 	.word	0x00000018
        /*0794*/ 	.short	0x010a
        /*0796*/ 	.byte	0xff
	.zero		1


	//   ....[105]....
        /*0798*/ 	.word	0x00008cf0
        /*079c*/ 	.word	0x00000002
        /*07a0*/ 	.word	0x00000080
        /*07a4*/ 	.short	0x010a
        /*07a6*/ 	.byte	0xff
	.zero		1


	//   ....[106]....
        /*07a8*/ 	.word	0x00008d50
        /*07ac*/ 	.word	0x00000000
        /*07b0*/ 	.word	0x00000000
        /*07b4*/ 	.short	0x010a
        /*07b6*/ 	.byte	0xff
	.zero		1


	//   ....[107]....
        /*07b8*/ 	.word	0x00008db0
        /*07bc*/ 	.word	0x00000000
        /*07c0*/ 	.word	0x00000000
        /*07c4*/ 	.short	0x010a
        /*07c6*/ 	.byte	0xff
	.zero		1


	//   ....[108]....
        /*07c8*/ 	.word	0x00008e00
        /*07cc*/ 	.word	0x00000000
        /*07d0*/ 	.word	0x000000e0
        /*07d4*/ 	.short	0x010a
        /*07d6*/ 	.byte	0xff
	.zero		1


	//   ....[109]....
        /*07d8*/ 	.word	0x00008e60
        /*07dc*/ 	.word	0x00000000
        /*07e0*/ 	.word	0x00000090
        /*07e4*/ 	.short	0x010a
        /*07e6*/ 	.byte	0xff
	.zero		1


	//   ....[110]....
        /*07e8*/ 	.word	0x00008eb0
        /*07ec*/ 	.word	0x00000000
        /*07f0*/ 	.word	0x00000080
        /*07f4*/ 	.short	0x010a
        /*07f6*/ 	.byte	0xff
	.zero		1


	//   ....[111]....
        /*07f8*/ 	.word	0x00008f10
        /*07fc*/ 	.word	0x00000000
        /*0800*/ 	.word	0x00000090
        /*0804*/ 	.short	0x010a
        /*0806*/ 	.byte	0xff
	.zero		1


	//   ....[112]....
        /*0808*/ 	.word	0x00008f60
        /*080c*/ 	.word	0x00000000
        /*0810*/ 	.word	0x00000080
        /*0814*/ 	.short	0x010a
        /*0816*/ 	.byte	0xff
	.zero		1


	//   ....[113]....
        /*0818*/ 	.word	0x00008fc0
        /*081c*/ 	.word	0x00000002
        /*0820*/ 	.word	0x000000c0
        /*0824*/ 	.short	0x010a
        /*0826*/ 	.byte	0xff
	.zero		1


	//   ....[114]....
        /*0828*/ 	.word	0x00009020
        /*082c*/ 	.word	0x00000000
        /*0830*/ 	.word	0x00000000
        /*0834*/ 	.short	0x010a
        /*0836*/ 	.byte	0xff
	.zero		1


	//   ....[115]....
        /*0838*/ 	.word	0x00009080
        /*083c*/ 	.word	0x00000000
        /*0840*/ 	.word	0x00000000
        /*0844*/ 	.short	0x010a
        /*0846*/ 	.byte	0xff
	.zero		1


	//   ....[116]....
        /*0848*/ 	.word	0x000090e0
        /*084c*/ 	.word	0x00000000
        /*0850*/ 	.word	0x00000000
        /*0854*/ 	.short	0x010a
        /*0856*/ 	.byte	0xff
	.zero		1


	//   ....[117]....
        /*0858*/ 	.word	0x00009140
        /*085c*/ 	.word	0x00000000
        /*0860*/ 	.word	0x00000000
        /*0864*/ 	.short	0x010a
        /*0866*/ 	.byte	0xff
	.zero		1


	//   ....[118]....
        /*0868*/ 	.word	0x000091a0
        /*086c*/ 	.word	0x00000000
        /*0870*/ 	.word	0x00000000
        /*0874*/ 	.short	0x010a
        /*0876*/ 	.byte	0xff
	.zero		1


	//   ....[119]....
        /*0878*/ 	.word	0x000091f0
        /*087c*/ 	.word	0x00000000
        /*0880*/ 	.word	0x00000080
        /*0884*/ 	.short	0x010a
        /*0886*/ 	.byte	0xff
	.zero		1


	//   ....[120]....
        /*0888*/ 	.word	0x00009250
        /*088c*/ 	.word	0x00000000
        /*0890*/ 	.word	0x00000078
        /*0894*/ 	.short	0x010a
        /*0896*/ 	.byte	0xff
	.zero		1


	//   ....[121]....
        /*0898*/ 	.word	0x000092b0
        /*089c*/ 	.word	0x00000000
        /*08a0*/ 	.word	0x00000050
        /*08a4*/ 	.short	0x010a
        /*08a6*/ 	.byte	0xff
	.zero		1


	//   ....[122]....
        /*08a8*/ 	.word	0x00009310
        /*08ac*/ 	.word	0x00000000
        /*08b0*/ 	.word	0x00000058
        /*08b4*/ 	.short	0x010a
        /*08b6*/ 	.byte	0xff
	.zero		1


	//   ....[123]....
        /*08b8*/ 	.word	0x00009370
        /*08bc*/ 	.word	0x00000000
        /*08c0*/ 	.word	0x00000060
        /*08c4*/ 	.short	0x010a
        /*08c6*/ 	.byte	0xff
	.zero		1


	//   ....[124]....
        /*08c8*/ 	.word	0x000093d0
        /*08cc*/ 	.word	0x00000000
        /*08d0*/ 	.word	0x00000068
        /*08d4*/ 	.short	0x010a
        /*08d6*/ 	.byte	0xff
	.zero		1


	//   ....[125]....
        /*08d8*/ 	.word	0x00009430
        /*08dc*/ 	.word	0x00000000
        /*08e0*/ 	.word	0x00000050
        /*08e4*/ 	.short	0x010a
        /*08e6*/ 	.byte	0xff
	.zero		1


	//   ....[126]....
        /*08e8*/ 	.word	0x00009490
        /*08ec*/ 	.word	0x00000000
        /*08f0*/ 	.word	0x00000058
        /*08f4*/ 	.short	0x010a
        /*08f6*/ 	.byte	0xff
	.zero		1


	//   ....[127]....
        /*08f8*/ 	.word	0x000094f0
        /*08fc*/ 	.word	0x00000000
        /*0900*/ 	.word	0x00000060
        /*0904*/ 	.short	0x010a
        /*0906*/ 	.byte	0xff
	.zero		1


	//   ....[128]....
        /*0908*/ 	.word	0x00009540
        /*090c*/ 	.word	0x00000000
        /*0910*/ 	.word	0x00000080
        /*0914*/ 	.short	0x010a
        /*0916*/ 	.byte	0xff
	.zero		1


	//   ....[129]....
        /*0918*/ 	.word	0x000095a0
        /*091c*/ 	.word	0x00000002
        /*0920*/ 	.word	0x00000030
        /*0924*/ 	.short	0x010a
        /*0926*/ 	.byte	0xff
	.zero		1


	//   ....[130]....
        /*0928*/ 	.word	0x000095f0
        /*092c*/ 	.word	0x00000040
        /*0930*/ 	.word	0x000000a0
        /*0934*/ 	.short	0x010a
        /*0936*/ 	.byte	0xff
	.zero		1


	//   ....[131]....
        /*0938*/ 	.word	0x00009640
        /*093c*/ 	.word	0x00000002
        /*0940*/ 	.word	0x00000030
        /*0944*/ 	.short	0x010a
        /*0946*/ 	.byte	0xff
	.zero		1


	//   ....[132]....
        /*0948*/ 	.word	0x00009690
        /*094c*/ 	.word	0x00000000
        /*0950*/ 	.word	0x00000030
        /*0954*/ 	.short	0x010a
        /*0956*/ 	.byte	0xff
	.zero		1


	//   ....[133]....
        /*0958*/ 	.word	0x000096e0
        /*095c*/ 	.word	0x00000000
        /*0960*/ 	.word	0x00000030
        /*0964*/ 	.short	0x010a
        /*0966*/ 	.byte	0xff
	.zero		1


	//----- nvinfo : EIATTR_NUM_MBARRIERS
	.align		4
.L_47:
        /*0968*/ 	.byte	0x03, 0x38
        /*096a*/ 	.short	0x0020


	//----- nvinfo : EIATTR_EXIT_INSTR_OFFSETS
	.align		4
        /*096c*/ 	.byte	0x04, 0x1c
        /*096e*/ 	.short	(.L_49 - .L_48)


	//   ....[0]....
.L_48:
        /*0970*/ 	.word	0x00002430


	//   ....[1]....
        /*0974*/ 	.word	0x00002920


	//   ....[2]....
        /*0978*/ 	.word	0x00002980


	//   ....[3]....
        /*097c*/ 	.word	0x00003880


	//   ....[4]....
        /*0980*/ 	.word	0x000048b0


	//   ....[5]....
        /*0984*/ 	.word	0x000048f0


	//   ....[6]....
        /*0988*/ 	.word	0x00008ab0


	//   ....[7]....
        /*098c*/ 	.word	0x00008b30


	//   ....[8]....
        /*0990*/ 	.word	0x00008b60


	//   ....[9]....
        /*0994*/ 	.word	0x00008bd0


	//----- nvinfo : EIATTR_MAX_THREADS
	.align		4
.L_49:
        /*0998*/ 	.byte	0x04, 0x05
        /*099a*/ 	.short	(.L_51 - .L_50)
.L_50:
        /*099c*/ 	.word	0x00000100
        /*09a0*/ 	.word	0x00000001
        /*09a4*/ 	.word	0x00000001


	//----- nvinfo : EIATTR_CRS_STACK_SIZE
	.align		4
.L_51:
        /*09a8*/ 	.byte	0x04, 0x1e
        /*09aa*/ 	.short	(.L_53 - .L_52)
.L_52:
        /*09ac*/ 	.word	0x00000000


	//----- nvinfo : EIATTR_CBANK_PARAM_SIZE
	.align		4
.L_53:
        /*09b0*/ 	.byte	0x03, 0x19
        /*09b2*/ 	.short	0x0800


	//----- nvinfo : EIATTR_PARAM_CBANK
	.align		4
        /*09b4*/ 	.byte	0x04, 0x0a
        /*09b6*/ 	.short	(.L_55 - .L_54)
	.align		4
.L_54:
        /*09b8*/ 	.word	index@(.nv.constant0._ZN7cutlass13device_kernelINS_4gemm6kernel13GemmUniversalIN4cute5tupleIJiiiiEEENS1_10collective13CollectiveMmaINS1_35MainloopSm100TmaUmmaWarpSpecializedILi3ELi2ELi4ENS5_IJNS4_1CILi1EEESB_SB_EEEEENS5_IJNSA_ILi128EEESE_NSA_ILi64EEEEEENS_10bfloat16_tENS5_IJlSB_lEEESH_SI_NS4_8TiledMMAINS4_8MMA_AtomIJNS4_20SM100_MMA_F16BF16_SSISH_SH_fLi128ELi128ELNS4_4UMMA5MajorE0ELSN_0ELNSM_7ScaleInE0ELSO_0EEEEEENS4_6LayoutISC_NS5_IJNSA_ILi0EEESS_SS_EEEEENS5_IJNS4_10UnderscoreESV_SV_EEEEENS4_13SM90_TMA_LOADENS4_14ComposedLayoutINS4_7SwizzleILi3ELi4ELi3EEENS4_18smem_ptr_flag_bitsILi16EEENSR_INS5_IJNSA_ILi8EEESF_EEENS5_IJSF_SB_EEEEEEEvNS4_8identityESY_S18_vS19_EENS_8epilogue10collective18CollectiveEpilogueINS1B_23Sm100TmaWarpSpecializedILi4ELi2ELi32ELb1ELb0EEEJSG_NS5_IJNSR_ISE_SB_EENSR_INSA_ILi32EEESB_EEEEESH_SI_SH_SI_NS1B_6fusion15FusionCallbacksIS1F_NS1K_17LinearCombinationISH_fSH_fLNS_15FloatRoundStyleE2EEESG_S1J_JEEENS4_5SM1004TMEM4LOAD26SM100_TMEM_LOAD_32dp32b32xESY_NSZ_INS10_ILi2ELi4ELi3EEES13_NSR_INS5_IJS14_S1H_EEENS5_IJS1H_SB_EEEEEEENS4_39AutoVectorizingCopyWithAssumedAlignmentILi128EEENS4_14SM90_TMA_STOREES1Y_S20_S20_EEEvvEEEEvNT_6ParamsE)
        /*09bc*/ 	.short	0x0380
        /*09be*/ 	.short	0x0800


	//----- nvinfo : EIATTR_SW_WAR
	.align		4
.L_55:
        /*09c0*/ 	.byte	0x04, 0x36
        /*09c2*/ 	.short	(.L_57 - .L_56)
.L_56:
        /*09c4*/ 	.word	0x00000008
.L_57:


//--------------------- .nv.callgraph             --------------------------
	.section	.nv.callgraph,"",@"SHT_CUDA_CALLGRAPH"
	.align	4
	.sectionentsize	8
	.align		4
        /*0000*/ 	.word	0x00000000
	.align		4
        /*0004*/ 	.word	0xffffffff
	.align		4
        /*0008*/ 	.word	index@(_ZN7cutlass13device_kernelINS_4gemm6kernel13GemmUniversalIN4cute5tupleIJiiiiEEENS1_10collective13CollectiveMmaINS1_35MainloopSm100TmaUmmaWarpSpecializedILi3ELi2ELi4ENS5_IJNS4_1CILi1EEESB_SB_EEEEENS5_IJNSA_ILi128EEESE_NSA_ILi64EEEEEENS_10bfloat16_tENS5_IJlSB_lEEESH_SI_NS4_8TiledMMAINS4_8MMA_AtomIJNS4_20SM100_MMA_F16BF16_SSISH_SH_fLi128ELi128ELNS4_4UMMA5MajorE0ELSN_0ELNSM_7ScaleInE0ELSO_0EEEEEENS4_6LayoutISC_NS5_IJNSA_ILi0EEESS_SS_EEEEENS5_IJNS4_10UnderscoreESV_SV_EEEEENS4_13SM90_TMA_LOADENS4_14ComposedLayoutINS4_7SwizzleILi3ELi4ELi3EEENS4_18smem_ptr_flag_bitsILi16EEENSR_INS5_IJNSA_ILi8EEESF_EEENS5_IJSF_SB_EEEEEEEvNS4_8identityESY_S18_vS19_EENS_8epilogue10collective18CollectiveEpilogueINS1B_23Sm100TmaWarpSpecializedILi4ELi2ELi32ELb1ELb0EEEJSG_NS5_IJNSR_ISE_SB_EENSR_INSA_ILi32EEESB_EEEEESH_SI_SH_SI_NS1B_6fusion15FusionCallbacksIS1F_NS1K_17LinearCombinationISH_fSH_fLNS_15FloatRoundStyleE2EEESG_S1J_JEEENS4_5SM1004TMEM4LOAD26SM100_TMEM_LOAD_32dp32b32xESY_NSZ_INS10_ILi2ELi4ELi3EEES13_NSR_INS5_IJS14_S1H_EEENS5_IJS1H_SB_EEEEEEENS4_39AutoVectorizingCopyWithAssumedAlignmentILi128EEENS4_14SM90_TMA_STOREES1Y_S20_S20_EEEvvEEEEvNT_6ParamsE)
	.align		4
        /*000c*/ 	.word	index@(__assertfail)
	.align		4
        /*0010*/ 	.word	0x00000000
	.align		4
        /*0014*/ 	.word	0xfffffffe
	.align		4
        /*0018*/ 	.word	0x00000000
	.align		4
        /*001c*/ 	.word	0xfffffffd
	.align		4
        /*0020*/ 	.word	0x00000000
	.align		4
        /*0024*/ 	.word	0xfffffffc


//--------------------- .nv.constant4             --------------------------
	.section	.nv.constant4,"a",@progbits
	.align	8
	.align		8
.nv.constant4:
        /*0000*/ 	.dword	__assertfail
	.align		8
        /*0008*/ 	.dword	__unnamed_1
	.align		8
        /*0010*/ 	.dword	__unnamed_2
	.align		8
        /*0018*/ 	.dword	_ZN39_INTERNAL_52248dd5_4_k_cu_5e92eeb4_75224cuda3std3__45__cpo5beginE
	.align		8
        /*0020*/ 	.dword	_ZN39_INTERNAL_52248dd5_4_k_cu_5e92eeb4_75224cuda3std3__45__cpo3endE
	.align		8
        /*0028*/ 	.dword	_ZN39_INTERNAL_52248dd5_4_k_cu_5e92eeb4_75224cuda3std3__45__cpo6cbeginE
	.align		8
        /*0030*/ 	.dword	_ZN39_INTERNAL_52248dd5_4_k_cu_5e92eeb4_75224cuda3std3__45__cpo4cendE
	.align		8
        /*0038*/ 	.dword	_ZN39_INTERNAL_52248dd5_4_k_cu_5e92eeb4_75224cuda3std3__441_GLOBAL__N__52248dd5_4_k_cu_5e92eeb4_75226ignoreE
	.align		8
        /*0040*/ 	.dword	_ZN39_INTERNAL_52248dd5_4_k_cu_5e92eeb4_75224cuda3std3__419piecewise_constructE
	.align		8
        /*0048*/ 	.dword	_ZN39_INTERNAL_52248dd5_4_k_cu_5e92eeb4_75224cuda3std3__48in_placeE
	.align		8
        /*0050*/ 	.dword	_ZN39_INTERNAL_52248dd5_4_k_cu_5e92eeb4_75224cuda3std6ranges3__45__cpo4swapE
	.align		8
        /*0058*/ 	.dword	_ZN39_INTERNAL_52248dd5_4_k_cu_5e92eeb4_75224cuda3std6ranges3__45__cpo9iter_moveE
	.align		8
        /*0060*/ 	.dword	_ZN39_INTERNAL_52248dd5_4_k_cu_5e92eeb4_75224cute7productE
	.align		8
        /*0068*/ 	.dword	_ZN39_INTERNAL_52248dd5_4_k_cu_5e92eeb4_75224cute1_E
	.align		8
        /*0070*/ 	.dword	$str$25
	.align		8
        /*0078*/ 	.dword	$str$26
	.align		8
        /*0080*/ 	.dword	$str$27
	.align		8
        /*0088*/ 	.dword	$str$28


//--------------------- .text._ZN7cutlass13device_kernelINS_4gemm6kernel13GemmUniversalIN4cute5tupleIJiiiiEEENS1_10collective13CollectiveMmaINS1_35MainloopSm100TmaUmmaWarpSpecializedILi3ELi2ELi4ENS5_IJNS4_1CILi1EEESB_SB_EEEEENS5_IJNSA_ILi128EEESE_NSA_ILi64EEEEEENS_10bfloat16_tENS5_IJlSB_lEEESH_SI_NS4_8TiledMMAINS4_8MMA_AtomIJNS4_20SM100_MMA_F16BF16_SSISH_SH_fLi128ELi128ELNS4_4UMMA5MajorE0ELSN_0ELNSM_7ScaleInE0ELSO_0EEEEEENS4_6LayoutISC_NS5_IJNSA_ILi0EEESS_SS_EEEEENS5_IJNS4_10UnderscoreESV_SV_EEEEENS4_13SM90_TMA_LOADENS4_14ComposedLayoutINS4_7SwizzleILi3ELi4ELi3EEENS4_18smem_ptr_flag_bitsILi16EEENSR_INS5_IJNSA_ILi8EEESF_EEENS5_IJSF_SB_EEEEEEEvNS4_8identityESY_S18_vS19_EENS_8epilogue10collective18CollectiveEpilogueINS1B_23Sm100TmaWarpSpecializedILi4ELi2ELi32ELb1ELb0EEEJSG_NS5_IJNSR_ISE_SB_EENSR_INSA_ILi32EEESB_EEEEESH_SI_SH_SI_NS1B_6fusion15FusionCallbacksIS1F_NS1K_17LinearCombinationISH_fSH_fLNS_15FloatRoundStyleE2EEESG_S1J_JEEENS4_5SM1004TMEM4LOAD26SM100_TMEM_LOAD_32dp32b32xESY_NSZ_INS10_ILi2ELi4ELi3EEES13_NSR_INS5_IJS14_S1H_EEENS5_IJS1H_SB_EEEEEEENS4_39AutoVectorizingCopyWithAssumedAlignmentILi128EEENS4_14SM90_TMA_STOREES1Y_S20_S20_EEEvvEEEEvNT_6ParamsE --------------------------
	.section	.text._ZN7cutlass13device_kernelINS_4gemm6kernel13GemmUniversalIN4cute5tupleIJiiiiEEENS1_10collective13CollectiveMmaINS1_35MainloopSm100TmaUmmaWarpSpecializedILi3ELi2ELi4ENS5_IJNS4_1CILi1EEESB_SB_EEEEENS5_IJNSA_ILi128EEESE_NSA_ILi64EEEEEENS_10bfloat16_tENS5_IJlSB_lEEESH_SI_NS4_8TiledMMAINS4_8MMA_AtomIJNS4_20SM100_MMA_F16BF16_SSISH_SH_fLi128ELi128ELNS4_4UMMA5MajorE0ELSN_0ELNSM_7ScaleInE0ELSO_0EEEEEENS4_6LayoutISC_NS5_IJNSA_ILi0EEESS_SS_EEEEENS5_IJNS4_10UnderscoreESV_SV_EEEEENS4_13SM90_TMA_LOADENS4_14ComposedLayoutINS4_7SwizzleILi3ELi4ELi3EEENS4_18smem_ptr_flag_bitsILi16EEENSR_INS5_IJNSA_ILi8EEESF_EEENS5_IJSF_SB_EEEEEEEvNS4_8identityESY_S18_vS19_EENS_8epilogue10collective18CollectiveEpilogueINS1B_23Sm100TmaWarpSpecializedILi4ELi2ELi32ELb1ELb0EEEJSG_NS5_IJNSR_ISE_SB_EENSR_INSA_ILi32EEESB_EEEEESH_SI_SH_SI_NS1B_6fusion15FusionCallbacksIS1F_NS1K_17LinearCombinationISH_fSH_fLNS_15FloatRoundStyleE2EEESG_S1J_JEEENS4_5SM1004TMEM4LOAD26SM100_TMEM_LOAD_32dp32b32xESY_NSZ_INS10_ILi2ELi4ELi3EEES13_NSR_INS5_IJS14_S1H_EEENS5_IJS1H_SB_EEEEEEENS4_39AutoVectorizingCopyWithAssumedAlignmentILi128EEENS4_14SM90_TMA_STOREES1Y_S20_S20_EEEvvEEEEvNT_6ParamsE,"ax",@progbits
	.align	128
.text._ZN7cutlass13device_kernelINS_4gemm6kernel13GemmUniversalIN4cute5tupleIJiiiiEEENS1_10collective13CollectiveMmaINS1_35MainloopSm100TmaUmmaWarpSpecializedILi3ELi2ELi4ENS5_IJNS4_1CILi1EEESB_SB_EEEEENS5_IJNSA_ILi128EEESE_NSA_ILi64EEEEEENS_10bfloat16_tENS5_IJlSB_lEEESH_SI_NS4_8TiledMMAINS4_8MMA_AtomIJNS4_20SM100_MMA_F16BF16_SSISH_SH_fLi128ELi128ELNS4_4UMMA5MajorE0ELSN_0ELNSM_7ScaleInE0ELSO_0EEEEEENS4_6LayoutISC_NS5_IJNSA_ILi0EEESS_SS_EEEEENS5_IJNS4_10UnderscoreESV_SV_EEEEENS4_13SM90_TMA_LOADENS4_14ComposedLayoutINS4_7SwizzleILi3ELi4ELi3EEENS4_18smem_ptr_flag_bitsILi16EEENSR_INS5_IJNSA_ILi8EEESF_EEENS5_IJSF_SB_EEEEEEEvNS4_8identityESY_S18_vS19_EENS_8epilogue10collective18CollectiveEpilogueINS1B_23Sm100TmaWarpSpecializedILi4ELi2ELi32ELb1ELb0EEEJSG_NS5_IJNSR_ISE_SB_EENSR_INSA_ILi32EEESB_EEEEESH_SI_SH_SI_NS1B_6fusion15FusionCallbacksIS1F_NS1K_17LinearCombinationISH_fSH_fLNS_15FloatRoundStyleE2EEESG_S1J_JEEENS4_5SM1004TMEM4LOAD26SM100_TMEM_LOAD_32dp32b32xESY_NSZ_INS10_ILi2ELi4ELi3EEES13_NSR_INS5_IJS14_S1H_EEENS5_IJS1H_SB_EEEEEEENS4_39AutoVectorizingCopyWithAssumedAlignmentILi128EEENS4_14SM90_TMA_STOREES1Y_S20_S20_EEEvvEEEEvNT_6ParamsE:
        .type           _ZN7cutlass13device_kernelINS_4gemm6kernel13GemmUniversalIN4cute5tupleIJiiiiEEENS1_10collective13CollectiveMmaINS1_35MainloopSm100TmaUmmaWarpSpecializedILi3ELi2ELi4ENS5_IJNS4_1CILi1EEESB_SB_EEEEENS5_IJNSA_ILi128EEESE_NSA_ILi64EEEEEENS_10bfloat16_tENS5_IJlSB_lEEESH_SI_NS4_8TiledMMAINS4_8MMA_AtomIJNS4_20SM100_MMA_F16BF16_SSISH_SH_fLi128ELi128ELNS4_4UMMA5MajorE0ELSN_0ELNSM_7ScaleInE0ELSO_0EEEEEENS4_6LayoutISC_NS5_IJNSA_ILi0EEESS_SS_EEEEENS5_IJNS4_10UnderscoreESV_SV_EEEEENS4_13SM90_TMA_LOADENS4_14ComposedLayoutINS4_7SwizzleILi3ELi4ELi3EEENS4_18smem_ptr_flag_bitsILi16EEENSR_INS5_IJNSA_ILi8EEESF_EEENS5_IJSF_SB_EEEEEEEvNS4_8identityESY_S18_vS19_EENS_8epilogue10collective18CollectiveEpilogueINS1B_23Sm100TmaWarpSpecializedILi4ELi2ELi32ELb1ELb0EEEJSG_NS5_IJNSR_ISE_SB_EENSR_INSA_ILi32EEESB_EEEEESH_SI_SH_SI_NS1B_6fusion15FusionCallbacksIS1F_NS1K_17LinearCombinationISH_fSH_fLNS_15FloatRoundStyleE2EEESG_S1J_JEEENS4_5SM1004TMEM4LOAD26SM100_TMEM_LOAD_32dp32b32xESY_NSZ_INS10_ILi2ELi4ELi3EEES13_NSR_INS5_IJS14_S1H_EEENS5_IJS1H_SB_EEEEEEENS4_39AutoVectorizingCopyWithAssumedAlignmentILi128EEENS4_14SM90_TMA_STOREES1Y_S20_S20_EEEvvEEEEvNT_6ParamsE,@function
        .size           _ZN7cutlass13device_kernelINS_4gemm6kernel13GemmUniversalIN4cute5tupleIJiiiiEEENS1_10collective13CollectiveMmaINS1_35MainloopSm100TmaUmmaWarpSpecializedILi3ELi2ELi4ENS5_IJNS4_1CILi1EEESB_SB_EEEEENS5_IJNSA_ILi128EEESE_NSA_ILi64EEEEEENS_10bfloat16_tENS5_IJlSB_lEEESH_SI_NS4_8TiledMMAINS4_8MMA_AtomIJNS4_20SM100_MMA_F16BF16_SSISH_SH_fLi128ELi128ELNS4_4UMMA5MajorE0ELSN_0ELNSM_7ScaleInE0ELSO_0EEEEEENS4_6LayoutISC_NS5_IJNSA_ILi0EEESS_SS_EEEEENS5_IJNS4_10UnderscoreESV_SV_EEEEENS4_13SM90_TMA_LOADENS4_14ComposedLayoutINS4_7SwizzleILi3ELi4ELi3EEENS4_18smem_ptr_flag_bitsILi16EEENSR_INS5_IJNSA_ILi8EEESF_EEENS5_IJSF_SB_EEEEEEEvNS4_8identityESY_S18_vS19_EENS_8epilogue10collective18CollectiveEpilogueINS1B_23Sm100TmaWarpSpecializedILi4ELi2ELi32ELb1ELb0EEEJSG_NS5_IJNSR_ISE_SB_EENSR_INSA_ILi32EEESB_EEEEESH_SI_SH_SI_NS1B_6fusion15FusionCallbacksIS1F_NS1K_17LinearCombinationISH_fSH_fLNS_15FloatRoundStyleE2EEESG_S1J_JEEENS4_5SM1004TMEM4LOAD26SM100_TMEM_LOAD_32dp32b32xESY_NSZ_INS10_ILi2ELi4ELi3EEES13_NSR_INS5_IJS14_S1H_EEENS5_IJS1H_SB_EEEEEEENS4_39AutoVectorizingCopyWithAssumedAlignmentILi128EEENS4_14SM90_TMA_STOREES1Y_S20_S20_EEEvvEEEEvNT_6ParamsE,(.L_x_173 - _ZN7cutlass13device_kernelINS_4gemm6kernel13GemmUniversalIN4cute5tupleIJiiiiEEENS1_10collective13CollectiveMmaINS1_35MainloopSm100TmaUmmaWarpSpecializedILi3ELi2ELi4ENS5_IJNS4_1CILi1EEESB_SB_EEEEENS5_IJNSA_ILi128EEESE_NSA_ILi64EEEEEENS_10bfloat16_tENS5_IJlSB_lEEESH_SI_NS4_8TiledMMAINS4_8MMA_AtomIJNS4_20SM100_MMA_F16BF16_SSISH_SH_fLi128ELi128ELNS4_4UMMA5MajorE0ELSN_0ELNSM_7ScaleInE0ELSO_0EEEEEENS4_6LayoutISC_NS5_IJNSA_ILi0EEESS_SS_EEEEENS5_IJNS4_10UnderscoreESV_SV_EEEEENS4_13SM90_TMA_LOADENS4_14ComposedLayoutINS4_7SwizzleILi3ELi4ELi3EEENS4_18smem_ptr_flag_bitsILi16EEENSR_INS5_IJNSA_ILi8EEESF_EEENS5_IJSF_SB_EEEEEEEvNS4_8identityESY_S18_vS19_EENS_8epilogue10collective18CollectiveEpilogueINS1B_23Sm100TmaWarpSpecializedILi4ELi2ELi32ELb1ELb0EEEJSG_NS5_IJNSR_ISE_SB_EENSR_INSA_ILi32EEESB_EEEEESH_SI_SH_SI_NS1B_6fusion15FusionCallbacksIS1F_NS1K_17LinearCombinationISH_fSH_fLNS_15FloatRoundStyleE2EEESG_S1J_JEEENS4_5SM1004TMEM4LOAD26SM100_TMEM_LOAD_32dp32b32xESY_NSZ_INS10_ILi2ELi4ELi3EEES13_NSR_INS5_IJS14_S1H_EEENS5_IJS1H_SB_EEEEEEENS4_39AutoVectorizingCopyWithAssumedAlignmentILi128EEENS4_14SM90_TMA_STOREES1Y_S20_S20_EEEvvEEEEvNT_6ParamsE)
        .other          _ZN7cutlass13device_kernelINS_4gemm6kernel13GemmUniversalIN4cute5tupleIJiiiiEEENS1_10collective13CollectiveMmaINS1_35MainloopSm100TmaUmmaWarpSpecializedILi3ELi2ELi4ENS5_IJNS4_1CILi1EEESB_SB_EEEEENS5_IJNSA_ILi128EEESE_NSA_ILi64EEEEEENS_10bfloat16_tENS5_IJlSB_lEEESH_SI_NS4_8TiledMMAINS4_8MMA_AtomIJNS4_20SM100_MMA_F16BF16_SSISH_SH_fLi128ELi128ELNS4_4UMMA5MajorE0ELSN_0ELNSM_7ScaleInE0ELSO_0EEEEEENS4_6LayoutISC_NS5_IJNSA_ILi0EEESS_SS_EEEEENS5_IJNS4_10UnderscoreESV_SV_EEEEENS4_13SM90_TMA_LOADENS4_14ComposedLayoutINS4_7SwizzleILi3ELi4ELi3EEENS4_18smem_ptr_flag_bitsILi16EEENSR_INS5_IJNSA_ILi8EEESF_EEENS5_IJSF_SB_EEEEEEEvNS4_8identityESY_S18_vS19_EENS_8epilogue10collective18CollectiveEpilogueINS1B_23Sm100TmaWarpSpecializedILi4ELi2ELi32ELb1ELb0EEEJSG_NS5_IJNSR_ISE_SB_EENSR_INSA_ILi32EEESB_EEEEESH_SI_SH_SI_NS1B_6fusion15FusionCallbacksIS1F_NS1K_17LinearCombinationISH_fSH_fLNS_15FloatRoundStyleE2EEESG_S1J_JEEENS4_5SM1004TMEM4LOAD26SM100_TMEM_LOAD_32dp32b32xESY_NSZ_INS10_ILi2ELi4ELi3EEES13_NSR_INS5_IJS14_S1H_EEENS5_IJS1H_SB_EEEEEEENS4_39AutoVectorizingCopyWithAssumedAlignmentILi128EEENS4_14SM90_TMA_STOREES1Y_S20_S20_EEEvvEEEEvNT_6ParamsE,@"STO_CUDA_ENTRY STV_DEFAULT"
_ZN7cutlass13device_kernelINS_4gemm6kernel13GemmUniversalIN4cute5tupleIJiiiiEEENS1_10collective13CollectiveMmaINS1_35MainloopSm100TmaUmmaWarpSpecializedILi3ELi2ELi4ENS5_IJNS4_1CILi1EEESB_SB_EEEEENS5_IJNSA_ILi128EEESE_NSA_ILi64EEEEEENS_10bfloat16_tENS5_IJlSB_lEEESH_SI_NS4_8TiledMMAINS4_8MMA_AtomIJNS4_20SM100_MMA_F16BF16_SSISH_SH_fLi128ELi128ELNS4_4UMMA5MajorE0ELSN_0ELNSM_7ScaleInE0ELSO_0EEEEEENS4_6LayoutISC_NS5_IJNSA_ILi0EEESS_SS_EEEEENS5_IJNS4_10UnderscoreESV_SV_EEEEENS4_13SM90_TMA_LOADENS4_14ComposedLayoutINS4_7SwizzleILi3ELi4ELi3EEENS4_18smem_ptr_flag_bitsILi16EEENSR_INS5_IJNSA_ILi8EEESF_EEENS5_IJSF_SB_EEEEEEEvNS4_8identityESY_S18_vS19_EENS_8epilogue10collective18CollectiveEpilogueINS1B_23Sm100TmaWarpSpecializedILi4ELi2ELi32ELb1ELb0EEEJSG_NS5_IJNSR_ISE_SB_EENSR_INSA_ILi32EEESB_EEEEESH_SI_SH_SI_NS1B_6fusion15FusionCallbacksIS1F_NS1K_17LinearCombinationISH_fSH_fLNS_15FloatRoundStyleE2EEESG_S1J_JEEENS4_5SM1004TMEM4LOAD26SM100_TMEM_LOAD_32dp32b32xESY_NSZ_INS10_ILi2ELi4ELi3EEES13_NSR_INS5_IJS14_S1H_EEENS5_IJS1H_SB_EEEEEEENS4_39AutoVectorizingCopyWithAssumedAlignmentILi128EEENS4_14SM90_TMA_STOREES1Y_S20_S20_EEEvvEEEEvNT_6ParamsE:
[----:B------:R-:W1:Y:S01]  /*0000*/  LDC R1, c[0x0][0x37c] ;  /* 0x0000df00ff017b82 */ /* 0x000e620000000800 */
[----:B------:R-:W2:Y:S01]  /*0010*/  S2R R101, SR_TID.X ;  /* 0x0000000000657919 */ /* 0x000ea20000002100 */
[----:B------:R-:W3:Y:S01]  /*0020*/  LDCU.64 UR4, c[0x0][0x890] ;  /* 0x00011200ff0477ac */ /* 0x000ee20008000a00 */
[----:B------:R-:W-:Y:S02]  /*0030*/  PRMT R88, RZ, 0x7610, R88 ;  /* 0x00007610ff587816 */ /* 0x000fe40000000058 */
[----:B------:R-:W-:Y:S01]  /*0040*/  ELECT P5, URZ, PT ;  /* 0x0000000000ff782f */ /* 0x000fe200038a0000 */
[----:B------:R-:W4:Y:S01]  /*0050*/  LDCU.64 UR46, c[0x0][0x358] ;  /* 0x00006b00ff2e77ac */ /* 0x000f220008000a00 */
[----:B---3--:R-:W-:-:S04]  /*0060*/  UISETP.NE.U32.AND UP0, UPT, UR4, URZ, UPT ;  /* 0x000000ff0400728c */ /* 0x008fc8000bf05070 */
[----:B------:R-:W-:Y:S01]  /*0070*/  UISETP.NE.AND.EX UP0, UPT, UR5, URZ, UPT, UP0 ;  /* 0x000000ff0500728c */ /* 0x000fe2000bf05300 */
[----:B--2---:R-:W-:-:S05]  /*0080*/  SHF.R.U32.HI R92, RZ, 0x5, R101 ;  /* 0x00000005ff5c7819 */ /* 0x004fca0000011665 */
[----:B------:R-:W2:Y:S02]  /*0090*/  SHFL.IDX PT, R0, R92, RZ, 0x1f ;  /* 0x00001fff5c007589 */ /* 0x000ea400000e0000 */
[----:B--2---:R-:W-:Y:S01]  /*00a0*/  R2UR UR8, R0 ;  /* 0x00000000000872ca */ /* 0x004fe200000e0000 */
[----:B-1--4-:R-:W-:-:S14]  /*00b0*/  BRA.U UP0, `(.L_x_0) ;  /* 0x00000001002c7547 */ /* 0x012fdc000b800000 */
[----:B------:R-:W1:Y:S02]  /*00c0*/  LDCU.64 UR6, c[0x0][0x888] ;  /* 0x00011100ff0677ac */ /* 0x000e640008000a00 */
[----:B-1----:R-:W-:-:S04]  /*00d0*/  UISETP.NE.U32.AND UP0, UPT, UR6, URZ, UPT ;  /* 0x000000ff0600728c */ /* 0x002fc8000bf05070 */
[----:B------:R-:W-:-:S09]  /*00e0*/  UISETP.NE.AND.EX UP0, UPT, UR7, URZ, UPT, UP0 ;  /* 0x000000ff0700728c */ /* 0x000fd2000bf05300 */
[----:B------:R-:W-:Y:S05]  /*00f0*/  BRA.U !UP0, `(.L_x_1) ;  /* 0x0000000108107547 */ /* 0x000fea000b800000 */
[----:B------:R-:W1:Y:S02]  /*0100*/  LDC.64 R2, c[0x0][0x888] ;  /* 0x00022200ff027b82 */ /* 0x000e640000000a00 */
[----:B-1----:R1:W5:Y:S01]  /*0110*/  LDG.E R49, desc[UR46][R2.64] ;  /* 0x0000002e02317981 */ /* 0x002362000c1e1900 */
[----:B------:R-:W-:Y:S01]  /*0120*/  HFMA2 R88, -RZ, RZ, 0, 5.9604644775390625e-08 ;  /* 0x00000001ff587431 */ /* 0x000fe200000001ff */
[----:B------:R-:W-:Y:S05]  /*0130*/  BRA `(.L_x_0) ;  /* 0x00000000000c7947 */ /* 0x000fea0003800000 */
.L_x_1:
[----:B------:R-:W1:Y:S01]  /*0140*/  LDCU UR6, c[0x0][0x880] ;  /* 0x00011000ff0677ac */ /* 0x000e620008000800 */
[----:B------:R-:W-:Y:S01]  /*0150*/  HFMA2 R88, -RZ, RZ, 0, 5.9604644775390625e-08 ;  /* 0x00000001ff587431 */ /* 0x000fe200000001ff */
[----:B-1----:R-:W-:-:S07]  /*0160*/  MOV R49, UR6 ;  /* 0x0000000600317c02 */ /* 0x002fce0008000f00 */
.L_x_0:
[----:B------:R-:W2:Y:S02]  /*0170*/  LDCU.64 UR6, c[0x0][0x8b0] ;  /* 0x00011600ff0677ac */ /* 0x000ea40008000a00 */
[----:B--2---:R-:W-:-:S04]  /*0180*/  UISETP.NE.U32.AND UP0, UPT, UR6, URZ, UPT ;  /* 0x000000ff0600728c */ /* 0x004fc8000bf05070 */
[----:B------:R-:W-:-:S09]  /*0190*/  UISETP.NE.AND.EX UP0, UPT, UR7, URZ, UPT, UP0 ;  /* 0x000000ff0700728c */ /* 0x000fd2000bf05300 */
[----:B------:R-:W-:Y:S05]  /*01a0*/  BRA.U UP0, `(.L_x_2) ;  /* 0x0000000100247547 */ /* 0x000fea000b800000 */
[----:B------:R-:W2:Y:S02]  /*01b0*/  LDCU.64 UR6, c[0x0][0x8a8] ;  /* 0x00011500ff0677ac */ /* 0x000ea40008000a00 */
[----:B--2---:R-:W-:-:S04]  /*01c0*/  UISETP.NE.U32.AND UP0, UPT, UR6, URZ, UPT ;  /* 0x000000ff0600728c */ /* 0x004fc8000bf05070 */
[----:B------:R-:W-:-:S09]  /*01d0*/  UISETP.NE.AND.EX UP0, UPT, UR7, URZ, UPT, UP0 ;  /* 0x000000ff0700728c */ /* 0x000fd2000bf05300 */
[----:B------:R-:W-:Y:S05]  /*01e0*/  BRA.U !UP0, `(.L_x_3) ;  /* 0x00000001080c7547 */ /* 0x000fea000b800000 */
[----:B-1----:R-:W1:Y:S02]  /*01f0*/  LDC.64 R2, c[0x0][0x8a8] ;  /* 0x00022a00ff027b82 */ /* 0x002e640000000a00 */
[----:B-1----:R2:W5:Y:S01]  /*0200*/  LDG.E R47, desc[UR46][R2.64] ;  /* 0x0000002e022f7981 */ /* 0x002562000c1e1900 */
[----:B------:R-:W-:Y:S05]  /*0210*/  BRA `(.L_x_2) ;  /* 0x0000000000087947 */ /* 0x000fea0003800000 */
.L_x_3:
[----:B------:R-:W2:Y:S02]  /*0220*/  LDCU UR6, c[0x0][0x8a0] ;  /* 0x00011400ff0677ac */ /* 0x000ea40008000800 */
[----:B--2---:R-:W-:Y:S02]  /*0230*/  MOV R47, UR6 ;  /* 0x00000006002f7c02 */ /* 0x004fe40008000f00 */
.L_x_2:
[----:B------:R-:W-:Y:S01]  /*0240*/  IMAD.U32 R0, RZ, RZ, UR8 ;  /* 0x00000008ff007e24 */ /* 0x000fe2000f8e00ff */
[----:B------:R-:W-:Y:S04]  /*0250*/  BSSY.RECONVERGENT B0, `(.L_x_4) ;  /* 0x000000c000007945 */ /* 0x000fe80003800200 */
[C---:B------:R-:W-:Y:S02]  /*0260*/  ISETP.NE.OR P1, PT, R0.reuse, 0x1, !P5 ;  /* 0x000000010000780c */ /* 0x040fe40006f25670 */
[----:B------:R-:W-:-:S11]  /*0270*/  ISETP.NE.OR P0, PT, R0, 0x3, !P5 ;  /* 0x000000030000780c */ /* 0x000fd60006f05670 */
[----:B------:R-:W-:Y:S05]  /*0280*/  @P1 BRA `(.L_x_5) ;  /* 0x0000000000201947 */ /* 0x000fea0003800000 */
[----:B------:R-:W3:Y:S02]  /*0290*/  LDCU.64 UR6, c[0x0][0x348] ;  /* 0x00006900ff0677ac */ /* 0x000ee40008000a00 */
[----:B---3--:R-:W-:Y:S02]  /*02a0*/  UIADD3 UR10, UP1, UPT, UR6, 0x80, URZ ;  /* 0x00000080060a7890 */ /* 0x008fe4000ff3e0ff */
[----:B------:R-:W-:Y:S02]  /*02b0*/  UIADD3 UR6, UP0, UPT, UR6, 0x180, URZ ;  /* 0x0000018006067890 */ /* 0x000fe4000ff1e0ff */
[----:B------:R-:W-:Y:S02]  /*02c0*/  UIADD3.X UR11, UPT, UPT, URZ, UR7, URZ, UP1, !UPT ;  /* 0x00000007ff0b7290 */ /* 0x000fe40008ffe4ff */
[----:B------:R-:W-:-:S07]  /*02d0*/  UIADD3.X UR7, UPT, UPT, URZ, UR7, URZ, UP0, !UPT ;  /* 0x00000007ff077290 */ /* 0x000fce00087fe4ff */
[----:B------:R3:W-:Y:S02]  /*02e0*/  UTMACCTL.PF [UR10] ;  /* 0x000000000a0079b9 */ /* 0x0007e40008040000 */
[----:B------:R3:W-:Y:S02]  /*02f0*/  UTMACCTL.PF [UR6] ;  /* 0x00000000060079b9 */ /* 0x0007e40008040000 */
[----:B---3--:R-:W-:Y:S01]  /*0300*/  NOP ;  /* 0x0000000000007918 */ /* 0x008fe20000000000 */
.L_x_5:
[----:B------:R-:W-:Y:S05]  /*0310*/  BSYNC.RECONVERGENT B0 ;  /* 0x0000000000007941 */ /* 0x000fea0003800200 */
.L_x_4:
[----:B------:R-:W-:Y:S04]  /*0320*/  BSSY.RECONVERGENT B0, `(.L_x_6) ;  /* 0x000000a000007945 */ /* 0x000fe80003800200 */
        /* <DEDUP_REMOVED lines=9> */
.L_x_7:
[----:B------:R-:W-:Y:S05]  /*03c0*/  BSYNC.RECONVERGENT B0 ;  /* 0x0000000000007941 */ /* 0x000fea0003800200 */
.L_x_6:
[----:B------:R-:W3:Y:S01]  /*03d0*/  LDCU.64 UR6, c[0x0][0x888] ;  /* 0x00011100ff0677ac */ /* 0x000ee20008000a00 */
[----:B------:R-:W-:Y:S02]  /*03e0*/  UISETP.EQ.U32.AND UP1, UPT, UR4, URZ, UPT ;  /* 0x000000ff0400728c */ /* 0x000fe4000bf22070 */
[----:B------:R-:W-:Y:S02]  /*03f0*/  UPLOP3.LUT UP2, UPT, UPT, UPT, UPT, 0x80, 0x8 ;  /* 0x000000000008789c */ /* 0x000fe40003f4f070 */
[----:B---3--:R-:W-:-:S04]  /*0400*/  UISETP.NE.U32.AND UP0, UPT, UR6, URZ, UPT ;  /* 0x000000ff0600728c */ /* 0x008fc8000bf05070 */
[----:B------:R-:W-:-:S04]  /*0410*/  UISETP.NE.AND.EX UP0, UPT, UR7, URZ, UPT, UP0 ;  /* 0x000000ff0700728c */ /* 0x000fc8000bf05300 */
[----:B------:R-:W-:-:S04]  /*0420*/  UISETP.EQ.OR.EX UP3, UPT, UR5, URZ, !UP0, UP1 ;  /* 0x000000ff0500728c */ /* 0x000fc8000c762710 */
[----:B------:R-:W-:-:S05]  /*0430*/  UP2UR UR50, UPR, URZ, 0x8 ;  /* 0x00000008ff327883 */ /* 0x000fca0008000000 */
[----:B------:R-:W-:Y:S07]  /*0440*/  BRA.U !UP3, `(.L_x_8) ;  /* 0x000000010b207547 */ /* 0x000fee000b800000 */
[----:B------:R-:W-:Y:S01]  /*0450*/  UISETP.NE.U32.AND UP2, UPT, UR4, URZ, UPT ;  /* 0x000000ff0400728c */ /* 0x000fe2000bf45070 */
[----:B-----5:R-:W-:Y:S01]  /*0460*/  FSETP.NEU.AND P0, PT, R49, RZ, PT ;  /* 0x000000ff3100720b */ /* 0x020fe20003f0d000 */
[----:B------:R-:W-:Y:S02]  /*0470*/  USEL UR4, URZ, 0xffffffff, UP0 ;  /* 0xffffffffff047887 */ /* 0x000fe40008000000 */
[----:B------:R-:W-:-:S10]  /*0480*/  UISETP.NE.AND.EX UP2, UPT, UR5, URZ, UPT, UP2 ;  /* 0x000000ff0500728c */ /* 0x000fd4000bf45320 */
[----:B------:R-:W-:Y:S01]  /*0490*/  VOTEU.ANY UP1, P0 ;  /* 0x0000000000ff7886 */ /* 0x000fe20000020100 */
[----:B------:R-:W-:-:S04]  /*04a0*/  @!UP2 USEL UR4, URZ, 0xffffffff, UP1 ;  /* 0xffffffffff04a887 */ /* 0x000fc80008800000 */
[----:B------:R-:W-:-:S04]  /*04b0*/  ULOP3.LUT UR4, UR4, 0x1, URZ, 0xc0, !UPT ;  /* 0x0000000104047892 */ /* 0x000fc8000f8ec0ff */
[----:B------:R-:W-:-:S11]  /*04c0*/  UISETP.NE.U32.AND UP2, UPT, UR4, 0x1, UPT ;  /* 0x000000010400788c */ /* 0x000fd6000bf45070 */
.L_x_8:
[----:B-12---:R-:W1:Y:S01]  /*04d0*/  SHFL.IDX PT, R2, R92, RZ, 0x1f ;  /* 0x00001fff5c027589 */ /* 0x006e6200000e0000 */
[----:B------:R-:W-:-:S04]  /*04e0*/  UISETP.NE.AND UP1, UPT, UR8, 0x2, UPT ;  /* 0x000000020800788c */ /* 0x000fc8000bf25270 */
[----:B------:R-:W-:Y:S01]  /*04f0*/  USEL UR6, URZ, 0x1, UP1 ;  /* 0x00000001ff067887 */ /* 0x000fe20008800000 */
[----:B-1----:R-:W-:-:S13]  /*0500*/  ISETP.NE.AND P0, PT, R2, RZ, PT ;  /* 0x000000ff0200720c */ /* 0x002fda0003f05270 */
[----:B------:R-:W-:Y:S05]  /*0510*/  @P0 BRA `(.L_x_9) ;  /* 0x0000000000400947 */ /* 0x000fea0003800000 */
[----:B------:R-:W1:Y:S01]  /*0520*/  S2UR UR5, SR_CgaCtaId ;  /* 0x00000000000579c3 */ /* 0x000e620000008800 */
[----:B------:R-:W-:Y:S01]  /*0530*/  UMOV UR7, 0x400 ;  /* 0x0000040000077882 */ /* 0x000fe20000000000 */
[----:B------:R-:W-:Y:S01]  /*0540*/  UMOV UR4, 0x1 ;  /* 0x0000000100047882 */ /* 0x000fe20000000000 */
[----:B------:R-:W-:Y:S01]  /*0550*/  ELECT P0, URZ, PT ;  /* 0x0000000000ff782f */ /* 0x000fe20003800000 */
[----:B------:R-:W-:-:S04]  /*0560*/  UIADD3 UR10, UPT, UPT, -UR4, 0x100000, URZ ;  /* 0x00100000040a7890 */ /* 0x000fc8000fffe1ff */
[----:B------:R-:W-:Y:S02]  /*0570*/  USHF.L.U32 UR11, UR10, 0xb, URZ ;  /* 0x0000000b0a0b7899 */ /* 0x000fe400080006ff */
[----:B------:R-:W-:Y:S02]  /*0580*/  USHF.L.U32 UR10, UR10, 0x1, URZ ;  /* 0x000000010a0a7899 */ /* 0x000fe400080006ff */
[----:B-1----:R-:W-:Y:S01]  /*0590*/  ULEA UR5, UR5, UR7, 0x18 ;  /* 0x0000000705057291 */ /* 0x002fe2000f8ec0ff */
[----:B------:R-:W1:Y:S11]  /*05a0*/  FENCE.VIEW.ASYNC.S ;  /* 0x00000000000073c6 */ /* 0x000e760000000000 */
[----:B-1----:R1:W2:Y:S01]  /*05b0*/  SYNCS.EXCH.64 URZ, [UR5], UR10 ;  /* 0x0000000a05ff75b2 */ /* 0x0022a20008000100 */
[----:B------:R1:W3:Y:S01]  /*05c0*/  SYNCS.EXCH.64 URZ, [UR5+0x18], UR10 ;  /* 0x0000180a05ff75b2 */ /* 0x0002e20008000100 */
[----:B------:R1:W4:Y:S01]  /*05d0*/  SYNCS.EXCH.64 URZ, [UR5+0x8], UR10 ;  /* 0x0000080a05ff75b2 */ /* 0x0003220008000100 */
[----:B------:R1:W1:Y:S01]  /*05e0*/  SYNCS.EXCH.64 URZ, [UR5+0x20], UR10 ;  /* 0x0000200a05ff75b2 */ /* 0x0002620008000100 */
[----:B------:R1:W1:Y:S01]  /*05f0*/  SYNCS.EXCH.64 URZ, [UR5+0x10], UR10 ;  /* 0x0000100a05ff75b2 */ /* 0x0002620008000100 */
[----:B------:R1:W1:Y:S01]  /*0600*/  SYNCS.EXCH.64 URZ, [UR5+0x28], UR10 ;  /* 0x0000280a05ff75b2 */ /* 0x0002620008000100 */
[----:B------:R-:W-:Y:S01]  /*0610*/  NOP ;  /* 0x0000000000007918 */ /* 0x000fe20000000000 */
.L_x_9:
[----:B------:R-:W2:Y:S01]  /*0620*/  SHFL.IDX PT, R2, R92, RZ, 0x1f ;  /* 0x00001fff5c027589 */ /* 0x000ea200000e0000 */
[----:B------:R-:W-:Y:S01]  /*0630*/  NOP ;  /* 0x0000000000007918 */ /* 0x000fe20000000000 */
[----:B--2---:R-:W-:-:S13]  /*0640*/  ISETP.NE.AND P0, PT, R2, 0x1, PT ;  /* 0x000000010200780c */ /* 0x004fda0003f05270 */
[----:B------:R-:W-:Y:S05]  /*0650*/  @P0 BRA `(.L_x_10) ;  /* 0x0000000000580947 */ /* 0x000fea0003800000 */
[----:B------:R-:W2:Y:S01]  /*0660*/  S2UR UR7, SR_CgaCtaId ;  /* 0x00000000000779c3 */ /* 0x000ea20000008800 */
[----:B------:R-:W-:Y:S01]  /*0670*/  UMOV UR9, 0x400 ;  /* 0x0000040000097882 */ /* 0x000fe20000000000 */
[----:B-1----:R-:W-:Y:S01]  /*0680*/  UMOV UR5, 0x20 ;  /* 0x0000002000057882 */ /* 0x002fe20000000000 */
[----:B------:R-:W-:Y:S01]  /*0690*/  UMOV UR4, 0x80 ;  /* 0x0000008000047882 */ /* 0x000fe20000000000 */
[----:B------:R-:W-:-:S04]  /*06a0*/  UIADD3 UR10, UPT, UPT, -UR5, 0x100000, URZ ;  /* 0x00100000050a7890 */ /* 0x000fc8000fffe1ff */
[----:B------:R-:W-:Y:S02]  /*06b0*/  USHF.L.U32 UR11, UR10, 0xb, URZ ;  /* 0x0000000b0a0b7899 */ /* 0x000fe400080006ff */
[----:B------:R-:W-:Y:S02]  /*06c0*/  USHF.L.U32 UR10, UR10, 0x1, URZ ;  /* 0x000000010a0a7899 */ /* 0x000fe400080006ff */
[----:B------:R-:W-:-:S04]  /*06d0*/  UIADD3 UR4, UPT, UPT, -UR4, 0x100000, URZ ;  /* 0x0010000004047890 */ /* 0x000fc8000fffe1ff */
[----:B------:R-:W-:Y:S02]  /*06e0*/  USHF.L.U32 UR5, UR4, 0xb, URZ ;  /* 0x0000000b04057899 */ /* 0x000fe400080006ff */
[----:B------:R-:W-:Y:S01]  /*06f0*/  USHF.L.U32 UR4, UR4, 0x1, URZ ;  /* 0x0000000104047899 */ /* 0x000fe200080006ff */
[----:B------:R-:W-:Y:S01]  /*0700*/  ELECT P0, URZ, PT ;  /* 0x0000000000ff782f */ /* 0x000fe20003800000 */
[----:B--2---:R-:W-:Y:S01]  /*0710*/  ULEA UR7, UR7, UR9, 0x18 ;  /* 0x0000000907077291 */ /* 0x004fe2000f8ec0ff */
[----:B------:R-:W1:Y:S11]  /*0720*/  FENCE.VIEW.ASYNC.S ;  /* 0x00000000000073c6 */ /* 0x000e760000000000 */
[----:B-1----:R2:W1:Y:S01]  /*0730*/  SYNCS.EXCH.64 URZ, [UR7+0x30], UR10 ;  /* 0x0000300a07ff75b2 */ /* 0x0024620008000100 */
[----:B------:R2:W1:Y:S01]  /*0740*/  SYNCS.EXCH.64 URZ, [UR7+0x50], UR4 ;  /* 0x0000500407ff75b2 */ /* 0x0004620008000100 */
[----:B------:R2:W1:Y:S01]  /*0750*/  SYNCS.EXCH.64 URZ, [UR7+0x38], UR10 ;  /* 0x0000380a07ff75b2 */ /* 0x0004620008000100 */
[----:B------:R2:W1:Y:S01]  /*0760*/  SYNCS.EXCH.64 URZ, [UR7+0x58], UR4 ;  /* 0x0000580407ff75b2 */ /* 0x0004620008000100 */
[----:B------:R2:W1:Y:S01]  /*0770*/  SYNCS.EXCH.64 URZ, [UR7+0x40], UR10 ;  /* 0x0000400a07ff75b2 */ /* 0x0004620008000100 */
[----:B------:R2:W1:Y:S01]  /*0780*/  SYNCS.EXCH.64 URZ, [UR7+0x60], UR4 ;  /* 0x0000600407ff75b2 */ /* 0x0004620008000100 */
[----:B------:R2:W1:Y:S01]  /*0790*/  SYNCS.EXCH.64 URZ, [UR7+0x48], UR10 ;  /* 0x0000480a07ff75b2 */ /* 0x0004620008000100 */
[----:B------:R2:W1:Y:S02]  /*07a0*/  SYNCS.EXCH.64 URZ, [UR7+0x68], UR4 ;  /* 0x0000680407ff75b2 */ /* 0x0004640008000100 */
[----:B--2---:R-:W-:Y:S01]  /*07b0*/  NOP ;  /* 0x0000000000007918 */ /* 0x004fe20000000000 */
.L_x_10:
[----:B------:R-:W2:Y:S01]  /*07c0*/  SHFL.IDX PT, R2, R92, RZ, 0x1f ;  /* 0x00001fff5c027589 */ /* 0x000ea200000e0000 */
[----:B------:R-:W-:Y:S01]  /*07d0*/  NOP ;  /* 0x0000000000007918 */ /* 0x000fe20000000000 */
[----:B--2---:R-:W-:-:S13]  /*07e0*/  ISETP.NE.AND P0, PT, R2, 0x3, PT ;  /* 0x000000030200780c */ /* 0x004fda0003f05270 */
[----:B------:R-:W-:Y:S05]  /*07f0*/  @P0 BRA `(.L_x_11) ;  /* 0x0000000000300947 */ /* 0x000fea0003800000 */
[----:B-1----:R-:W1:Y:S01]  /*0800*/  S2UR UR5, SR_CgaCtaId ;  /* 0x00000000000579c3 */ /* 0x002e620000008800 */
        /* <DEDUP_REMOVED lines=8> */
[----:B-1----:R2:W1:Y:S01]  /*0890*/  SYNCS.EXCH.64 URZ, [UR5+0x70], UR10 ;  /* 0x0000700a05ff75b2 */ /* 0x0024620008000100 */
[----:B------:R2:W1:Y:S02]  /*08a0*/  SYNCS.EXCH.64 URZ, [UR5+0x78], UR10 ;  /* 0x0000780a05ff75b2 */ /* 0x0004640008000100 */
[----:B--2---:R-:W-:Y:S01]  /*08b0*/  NOP ;  /* 0x0000000000007918 */ /* 0x004fe20000000000 */
.L_x_11:
[----:B------:R-:W2:Y:S01]  /*08c0*/  SHFL.IDX PT, R2, R92, RZ, 0x1f ;  /* 0x00001fff5c027589 */ /* 0x000ea200000e0000 */
[----:B------:R-:W-:Y:S01]  /*08d0*/  NOP ;  /* 0x0000000000007918 */ /* 0x000fe20000000000 */
[----:B--2---:R-:W-:-:S13]  /*08e0*/  ISETP.NE.AND P0, PT, R2, 0x4, PT ;  /* 0x000000040200780c */ /* 0x004fda0003f05270 */
[----:B------:R-:W-:Y:S05]  /*08f0*/  @P0 BRA `(.L_x_12) ;  /* 0x00000000004c0947 */ /* 0x000fea0003800000 */
[----:B-1----:R-:W1:Y:S01]  /*0900*/  S2UR UR5, SR_CgaCtaId ;  /* 0x00000000000579c3 */ /* 0x002e620000008800 */
[----:B------:R-:W-:Y:S01]  /*0910*/  UMOV UR9, 0x100 ;  /* 0x0000010000097882 */ /* 0x000fe20000000000 */
[----:B------:R-:W-:Y:S01]  /*0920*/  UMOV UR7, 0x400 ;  /* 0x0000040000077882 */ /* 0x000fe20000000000 */
[----:B------:R-:W-:Y:S01]  /*0930*/  USEL UR9, UR9, 0xe0, UP2 ;  /* 0x000000e009097887 */ /* 0x000fe20009000000 */
[----:B------:R-:W-:Y:S01]  /*0940*/  UMOV UR4, 0x1 ;  /* 0x0000000100047882 */ /* 0x000fe20000000000 */
[----:B------:R-:W-:Y:S01]  /*0950*/  ELECT P0, URZ, PT ;  /* 0x0000000000ff782f */ /* 0x000fe20003800000 */
[----:B------:R-:W-:-:S04]  /*0960*/  UIADD3 UR10, UPT, UPT, -UR4, 0x100000, URZ ;  /* 0x00100000040a7890 */ /* 0x000fc8000fffe1ff */
[----:B------:R-:W-:Y:S02]  /*0970*/  USHF.L.U32 UR11, UR10, 0xb, URZ ;  /* 0x0000000b0a0b7899 */ /* 0x000fe400080006ff */
[----:B------:R-:W-:Y:S02]  /*0980*/  USHF.L.U32 UR10, UR10, 0x1, URZ ;  /* 0x000000010a0a7899 */ /* 0x000fe400080006ff */
[----:B------:R-:W-:-:S04]  /*0990*/  UIADD3 UR12, UPT, UPT, -UR9, 0x100000, URZ ;  /* 0x00100000090c7890 */ /* 0x000fc8000fffe1ff */
[----:B------:R-:W-:Y:S02]  /*09a0*/  USHF.L.U32 UR13, UR12, 0xb, URZ ;  /* 0x0000000b0c0d7899 */ /* 0x000fe400080006ff */
[----:B------:R-:W-:Y:S02]  /*09b0*/  USHF.L.U32 UR12, UR12, 0x1, URZ ;  /* 0x000000010c0c7899 */ /* 0x000fe400080006ff */
[----:B-1----:R-:W-:Y:S01]  /*09c0*/  ULEA UR5, UR5, UR7, 0x18 ;  /* 0x0000000705057291 */ /* 0x002fe2000f8ec0ff */
[----:B------:R-:W1:Y:S11]  /*09d0*/  FENCE.VIEW.ASYNC.S ;  /* 0x00000000000073c6 */ /* 0x000e760000000000 */
[----:B-1----:R2:W1:Y:S01]  /*09e0*/  SYNCS.EXCH.64 URZ, [UR5+0x80], UR10 ;  /* 0x0000800a05ff75b2 */ /* 0x0024620008000100 */
[----:B------:R2:W1:Y:S01]  /*09f0*/  SYNCS.EXCH.64 URZ, [UR5+0x90], UR12 ;  /* 0x0000900c05ff75b2 */ /* 0x0004620008000100 */
[----:B------:R2:W1:Y:S01]  /*0a00*/  SYNCS.EXCH.64 URZ, [UR5+0x88], UR10 ;  /* 0x0000880a05ff75b2 */ /* 0x0004620008000100 */
[----:B------:R2:W1:Y:S02]  /*0a10*/  SYNCS.EXCH.64 URZ, [UR5+0x98], UR12 ;  /* 0x0000980c05ff75b2 */ /* 0x0004640008000100 */
[----:B--2---:R-:W-:Y:S01]  /*0a20*/  NOP ;  /* 0x0000000000007918 */ /* 0x004fe20000000000 */
.L_x_12:
        /* <DEDUP_REMOVED lines=26> */
.L_x_13:
        /* <DEDUP_REMOVED lines=18> */
.L_x_14:
[----:B-1----:R-:W1:Y:S01]  /*0cf0*/  S2UR UR5, SR_CTAID.X ;  /* 0x00000000000579c3 */ /* 0x002e620000002500 */
[----:B------:R-:W-:-:S05]  /*0d00*/  CS2R.32 R87, SR_CgaSize ;  /* 0x0000000000577805 */ /* 0x000fca0000008a00 */
[----:B------:R-:W-:-:S05]  /*0d10*/  IMAD R87, R87, -0xa0, RZ ;  /* 0xffffff6057577824 */ /* 0x000fca00078e02ff */
[----:B------:R-:W-:-:S14]  /*0d20*/  R2UR UR9, R87 ;  /* 0x00000000570972ca */ /* 0x000fdc00000e0000 */
[----:B------:R-:W2:Y:S01]  /*0d30*/  LDCU UR9, c[0x0][UR9+0x2b0] ;  /* 0x00005600090977ac */ /* 0x000ea20008000800 */
[----:B------:R-:W-:Y:S01]  /*0d40*/  NOP ;  /* 0x0000000000007918 */ /* 0x000fe20000000000 */
[----:B------:R-:W-:-:S05]  /*0d50*/  CS2R.32 R87, SR_CgaSize ;  /* 0x0000000000577805 */ /* 0x000fca0000008a00 */
[----:B------:R-:W-:-:S05]  /*0d60*/  IMAD R87, R87, -0xa0, RZ ;  /* 0xffffff6057577824 */ /* 0x000fca00078e02ff */
[----:B------:R-:W-:-:S14]  /*0d70*/  R2UR UR7, R87 ;  /* 0x00000000570772ca */ /* 0x000fdc00000e0000 */
[----:B------:R-:W3:Y:S01]  /*0d80*/  LDCU UR7, c[0x0][UR7+0x2b4] ;  /* 0x00005680070777ac */ /* 0x000ee20008000800 */
[----:B------:R-:W4:Y:S08]  /*0d90*/  S2UR UR4, SR_CTAID.Y ;  /* 0x00000000000479c3 */ /* 0x000f300000002600 */
[----:B------:R-:W3:Y:S01]  /*0da0*/  LDC R10, c[0x0][0xb24] ;  /* 0x0002c900ff0a7b82 */ /* 0x000ee20000000800 */
[----:B-1----:R-:W-:-:S02]  /*0db0*/  I2FP.F32.U32 R87, UR5 ;  /* 0x0000000500577c45 */ /* 0x002fc40008201000 */
[----:B------:R-:W-:-:S05]  /*0dc0*/  CS2R.32 R3, SR_CgaSize ;  /* 0x0000000000037805 */ /* 0x000fca0000008a00 */
[----:B------:R-:W-:-:S06]  /*0dd0*/  IMAD R3, R3, -0xa0, RZ ;  /* 0xffffff6003037824 */ /* 0x000fcc00078e02ff */
[----:B------:R-:W1:Y:S01]  /*0de0*/  LDC R3, c[0x0][R3+0x2a0] ;  /* 0x0000a80003037b82 */ /* 0x000e620000000800 */
[----:B------:R-:W-:Y:S01]  /*0df0*/  MOV R15, UR5 ;  /* 0x00000005000f7c02 */ /* 0x000fe20008000f00 */
[----:B--2---:R-:W-:Y:S01]  /*0e00*/  FMUL R87, R87, UR9 ;  /* 0x0000000957577c20 */ /* 0x004fe20008400000 */
[----:B----4-:R-:W-:Y:S02]  /*0e10*/  I2FP.F32.U32 R86, UR4 ;  /* 0x0000000400567c45 */ /* 0x010fe40008201000 */
[----:B------:R-:W-:-:S05]  /*0e20*/  CS2R.32 R2, SR_CgaSize ;  /* 0x0000000000027805 */ /* 0x000fca0000008a00 */
[----:B------:R-:W-:-:S06]  /*0e30*/  IMAD R2, R2, -0xa0, RZ ;  /* 0xffffff6002027824 */ /* 0x000fcc00078e02ff */
[----:B------:R-:W2:Y:S01]  /*0e40*/  LDC R2, c[0x0][R2+0x2a4] ;  /* 0x0000a90002027b82 */ /* 0x000ea20000000800 */
[----:B------:R-:W-:Y:S01]  /*0e50*/  MOV R14, UR4 ;  /* 0x00000004000e7c02 */ /* 0x000fe20008000f00 */
[----:B------:R-:W4:Y:S01]  /*0e60*/  F2I.U32.TRUNC.NTZ R87, R87 ;  /* 0x0000005700577305 */ /* 0x000f22000020f000 */
[----:B---3--:R-:W-:-:S05]  /*0e70*/  FMUL R86, R86, UR7 ;  /* 0x0000000756567c20 */ /* 0x008fca0008400000 */
[----:B------:R-:W-:Y:S01]  /*0e80*/  BAR.SYNC.DEFER_BLOCKING 0x0 ;  /* 0x0000000000007b1d */ /* 0x000fe20000010000 */
[----:B------:R-:W-:-:S05]  /*0e90*/  ISETP.GE.AND P0, PT, R10, 0x1, PT ;  /* 0x000000010a00780c */ /* 0x000fca0003f06270 */
[----:B------:R-:W3:Y:S02]  /*0ea0*/  F2I.U32.TRUNC.NTZ R86, R86 ;  /* 0x0000005600567305 */ /* 0x000ee4000020f000 */
[----:B------:R-:W2:Y:S01]  /*0eb0*/  S2UR UR36, SR_CTAID.Z ;  /* 0x00000000002479c3 */ /* 0x000ea20000002700 */
[----:B----4-:R-:W-:-:S05]  /*0ec0*/  IADD3 R87, PT, PT, -R87, RZ, RZ ;  /* 0x000000ff57577210 */ /* 0x010fca0007ffe1ff */
[----:B-1----:R-:W-:Y:S01]  /*0ed0*/  IMAD R87, R3, R87, UR5 ;  /* 0x0000000503577e24 */ /* 0x002fe2000f8e0257 */
[----:B---3--:R-:W-:-:S05]  /*0ee0*/  IADD3 R86, PT, PT, -R86, RZ, RZ ;  /* 0x000000ff56567210 */ /* 0x008fca0007ffe1ff */
[----:B--2---:R-:W-:Y:S01]  /*0ef0*/  IMAD R86, R2, R86, UR4 ;  /* 0x0000000402567e24 */ /* 0x004fe2000f8e0256 */
[----:B------:R-:W-:Y:S06]  /*0f00*/  @!P0 BRA `(.L_x_15) ;  /* 0x0000000000b88947 */ /* 0x000fec0003800000 */
[----:B------:R-:W1:Y:S01]  /*0f10*/  LDC.64 R4, c[0x0][0xb18] ;  /* 0x0002c600ff047b82 */ /* 0x000e620000000a00 */
[----:B------:R-:W-:-:S07]  /*0f20*/  ISETP.NE.AND P0, PT, R10, 0x1, PT ;  /* 0x000000010a00780c */ /* 0x000fce0003f05270 */
[----:B------:R-:W2:Y:S08]  /*0f30*/  LDC R9, c[0x0][0xb0c] ;  /* 0x0002c300ff097b82 */ /* 0x000eb00000000800 */
[----:B------:R-:W3:Y:S08]  /*0f40*/  LDC R12, c[0x0][0x370] ;  /* 0x0000dc00ff0c7b82 */ /* 0x000ef00000000800 */
[----:B------:R-:W4:Y:S01]  /*0f50*/  LDC R11, c[0x0][0x374] ;  /* 0x0000dd00ff0b7b82 */ /* 0x000f220000000800 */
[----:B-1----:R-:W-:-:S07]  /*0f60*/  ISETP.NE.AND P1, PT, R4, 0x1, PT ;  /* 0x000000010400780c */ /* 0x002fce0003f25270 */
[----:B------:R-:W3:Y:S01]  /*0f70*/  LDC.64 R6, c[0x0][0xb10] ;  /* 0x0002c400ff067b82 */ /* 0x000ee20000000a00 */
[----:B--2---:R-:W-:-:S07]  /*0f80*/  ISETP.NE.AND P2, PT, R9, 0x1, PT ;  /* 0x000000010900780c */ /* 0x004fce0003f45270 */
[----:B------:R-:W1:Y:S08]  /*0f90*/  LDC R8, c[0x0][0xb20] ;  /* 0x0002c800ff087b82 */ /* 0x000e700000000800 */
[----:B------:R-:W2:Y:S01]  /*0fa0*/  LDC.64 R2, c[0x0][0xb28] ;  /* 0x0002ca00ff027b82 */ /* 0x000ea20000000a00 */
[----:B----4-:R-:W-:-:S04]  /*0fb0*/  IMAD.HI.U32 R13, R11, R5, RZ ;  /* 0x000000050b0d7227 */ /* 0x010fc800078e00ff */
[----:B------:R-:W-:-:S04]  /*0fc0*/  IMAD.HI.U32 R5, R14, R5, RZ ;  /* 0x000000050e057227 */ /* 0x000fc800078e00ff */
[----:B---3--:R-:W-:-:S05]  /*0fd0*/  IMAD.HI.U32 R16, R12, R6, RZ ;  /* 0x000000060c107227 */ /* 0x008fca00078e00ff */
[-C--:B------:R-:W-:Y:S01]  /*0fe0*/  @P2 SHF.R.U32.HI R12, RZ, R7.reuse, R16 ;  /* 0x00000007ff0c2219 */ /* 0x080fe20000011610 */
[----:B------:R-:W-:Y:S01]  /*0ff0*/  IMAD.HI.U32 R16, R15, R6, RZ ;  /* 0x000000060f107227 */ /* 0x000fe200078e00ff */
[-C--:B-1----:R-:W-:Y:S02]  /*1000*/  @P1 SHF.R.U32.HI R11, RZ, R8.reuse, R13 ;  /* 0x00000008ff0b1219 */ /* 0x082fe4000001160d */
[----:B------:R-:W-:Y:S02]  /*1010*/  SHF.R.U32.HI R5, RZ, R8, R5 ;  /* 0x00000008ff057219 */ /* 0x000fe40000011605 */
[----:B------:R-:W-:Y:S02]  /*1020*/  SHF.R.U32.HI R16, RZ, R7, R16 ;  /* 0x00000007ff107219 */ /* 0x000fe40000011610 */
[----:B------:R-:W-:Y:S01]  /*1030*/  SEL R5, R14, R5, !P1 ;  /* 0x000000050e057207 */ /* 0x000fe20004800000 */
[----:B--2---:R-:W-:Y:S01]  /*1040*/  IMAD.HI.U32 R13, R11, R2, RZ ;  /* 0x000000020b0d7227 */ /* 0x004fe200078e00ff */
[----:B------:R-:W-:-:S03]  /*1050*/  SEL R16, R15, R16, !P2 ;  /* 0x000000100f107207 */ /* 0x000fc60005000000 */
[----:B------:R-:W-:Y:S01]  /*1060*/  IMAD.HI.U32 R6, R12, R2, RZ ;  /* 0x000000020c067227 */ /* 0x000fe200078e00ff */
[----:B------:R-:W-:-:S04]  /*1070*/  @P0 SHF.R.U32.HI R11, RZ, R3, R13 ;  /* 0x00000003ff0b0219 */ /* 0x000fc8000001160d */
[----:B------:R-:W-:Y:S01]  /*1080*/  @P0 SHF.R.U32.HI R12, RZ, R3, R6 ;  /* 0x00000003ff0c0219 */ /* 0x000fe20000011606 */
[----:B------:R-:W-:-:S04]  /*1090*/  IMAD R11, R11, R10, RZ ;  /* 0x0000000a0b0b7224 */ /* 0x000fc800078e02ff */
[----:B------:R-:W-:Y:S01]  /*10a0*/  IMAD R6, R12, R10, RZ ;  /* 0x0000000a0c067224 */ /* 0x000fe200078e02ff */
[----:B------:R-:W-:-:S04]  /*10b0*/  ISETP.GE.AND P1, PT, R5, R11, PT ;  /* 0x0000000b0500720c */ /* 0x000fc80003f26270 */
[----:B------:R-:W-:Y:S01]  /*10c0*/  ISETP.GE.OR P1, PT, R16, R6, P1 ;  /* 0x000000061000720c */ /* 0x000fe20000f26670 */
[----:B------:R-:W-:-:S05]  /*10d0*/  IMAD.HI.U32 R6, R5, R2, RZ ;  /* 0x0000000205067227 */ /* 0x000fca00078e00ff */
[----:B------:R-:W-:-:S04]  /*10e0*/  SHF.R.U32.HI R6, RZ, R3, R6 ;  /* 0x00000003ff067219 */ /* 0x000fc80000011606 */
[----:B------:R-:W-:-:S03]  /*10f0*/  SEL R6, R5, R6, !P0 ;  /* 0x0000000605067207 */ /* 0x000fc60004000000 */
[----:B------:R-:W-:Y:S01]  /*1100*/  @!P1 IMAD.HI.U32 R7, R16, R2, RZ ;  /* 0x0000000210079227 */ /* 0x000fe200078e00ff */
[----:B------:R-:W-:-:S04]  /*1110*/  IADD3 R2, PT, PT, -R6, RZ, RZ ;  /* 0x000000ff06027210 */ /* 0x000fc80007ffe1ff */
[----:B------:R-:W-:Y:S01]  /*1120*/  @!P1 SHF.R.U32.HI R3, RZ, R3, R7 ;  /* 0x00000003ff039219 */ /* 0x000fe20000011607 */
[----:B------:R-:W-:Y:S01]  /*1130*/  IMAD R2, R10, R2, R5 ;  /* 0x000000020a027224 */ /* 0x000fe200078e0205 */
[----:B------:R-:W-:Y:S02]  /*1140*/  IADD3 R7, PT, PT, -R5, RZ, RZ ;  /* 0x000000ff05077210 */ /* 0x000fe40007ffe1ff */
[----:B------:R-:W-:-:S03]  /*1150*/  @!P1 SEL R3, R16, R3, !P0 ;  /* 0x0000000310039207 */ /* 0x000fc60004000000 */
[----:B------:R-:W-:Y:S02]  /*1160*/  IMAD R7, R4, R7, R14 ;  /* 0x0000000704077224 */ /* 0x000fe400078e020e */
[--C-:B------:R-:W-:Y:S02]  /*1170*/  @!P1 IMAD.IADD R6, R6, 0x1, -R3.reuse ;  /* 0x0000000106069824 */ /* 0x100fe400078e0a03 */
[----:B------:R-:W-:Y:S01]  /*1180*/  @!P1 IMAD R3, R2, R12, R3 ;  /* 0x0000000c02039224 */ /* 0x000fe200078e0203 */
[----:B------:R-:W-:Y:S01]  /*1190*/  IADD3 R2, PT, PT, -R16, RZ, RZ ;  /* 0x000000ff10027210 */ /* 0x000fe20007ffe1ff */
[----:B------:R-:W-:Y:S02]  /*11a0*/  @!P1 IMAD R5, R6, R10, R16 ;  /* 0x0000000a06059224 */ /* 0x000fe400078e0210 */
[----:B------:R-:W-:Y:S02]  /*11b0*/  @!P1 IMAD.MOV.U32 R16, RZ, RZ, R3 ;  /* 0x000000ffff109224 */ /* 0x000fe400078e0003 */
[----:B------:R-:W-:-:S02]  /*11c0*/  IMAD R2, R9, R2, R15 ;  /* 0x0000000209027224 */ /* 0x000fc400078e020f */
[----:B------:R-:W-:Y:S02]  /*11d0*/  IMAD R14, R5, R4, R7 ;  /* 0x00000004050e7224 */ /* 0x000fe400078e0207 */
[----:B------:R-:W-:Y:S02]  /*11e0*/  IMAD R15, R16, R9, R2 ;  /* 0x00000009100f7224 */ /* 0x000fe400078e0202 */
.L_x_15:
[----:B------:R-:W1:Y:S01]  /*11f0*/  LDCU UR4, c[0x0][0xb30] ;  /* 0x00016600ff0477ac */ /* 0x000e620008000800 */
[----:B------:R-:W2:Y:S08]  /*1200*/  S2UR UR37, SR_CgaCtaId ;  /* 0x00000000002579c3 */ /* 0x000eb00000008800 */
[----:B------:R-:W3:Y:S01]  /*1210*/  LDC R40, c[0x0][0xb24] ;  /* 0x0002c900ff287b82 */ /* 0x000ee20000000800 */
[----:B-1----:R-:W-:-:S09]  /*1220*/  UISETP.NE.AND UP1, UPT, UR4, 0x1, UPT ;  /* 0x000000010400788c */ /* 0x002fd2000bf25270 */
[----:B--2---:R-:W-:Y:S05]  /*1230*/  BRA.U UP1, `(.L_x_16) ;  /* 0x0000000101407547 */ /* 0x004fea000b800000 */
[----:B------:R-:W1:Y:S08]  /*1240*/  LDC.64 R4, c[0x0][0xb10] ;  /* 0x0002c400ff047b82 */ /* 0x000e700000000a00 */
[----:B------:R-:W2:Y:S08]  /*1250*/  LDC.64 R2, c[0x0][0xb18] ;  /* 0x0002c600ff027b82 */ /* 0x000eb00000000a00 */
[----:B------:R-:W4:Y:S08]  /*1260*/  LDC R6, c[0x0][0xb20] ;  /* 0x0002c800ff067b82 */ /* 0x000f300000000800 */
[----:B------:R-:W3:Y:S01]  /*1270*/  LDC R7, c[0x0][0xb0c] ;  /* 0x0002c300ff077b82 */ /* 0x000ee20000000800 */
[----:B-1----:R-:W-:-:S05]  /*1280*/  IMAD.HI.U32 R4, R15, R4, RZ ;  /* 0x000000040f047227 */ /* 0x002fca00078e00ff */
[----:B------:R-:W-:Y:S01]  /*1290*/  SHF.R.U32.HI R4, RZ, R5, R4 ;  /* 0x00000005ff047219 */ /* 0x000fe20000011604 */
[----:B--2---:R-:W-:Y:S01]  /*12a0*/  IMAD.HI.U32 R3, R14, R3, RZ ;  /* 0x000000030e037227 */ /* 0x004fe200078e00ff */
[----:B------:R-:W-:-:S04]  /*12b0*/  ISETP.NE.AND P0, PT, R2, 0x1, PT ;  /* 0x000000010200780c */ /* 0x000fc80003f05270 */
[----:B----4-:R-:W-:-:S04]  /*12c0*/  SHF.R.U32.HI R3, RZ, R6, R3 ;  /* 0x00000006ff037219 */ /* 0x010fc80000011603 */
[----:B------:R-:W-:Y:S02]  /*12d0*/  SEL R3, R14, R3, !P0 ;  /* 0x000000030e037207 */ /* 0x000fe40004000000 */
[----:B---3--:R-:W-:-:S04]  /*12e0*/  ISETP.NE.AND P1, PT, R7, 0x1, PT ;  /* 0x000000010700780c */ /* 0x008fc80003f25270 */
[----:B------:R-:W-:-:S05]  /*12f0*/  SEL R4, R15, R4, !P1 ;  /* 0x000000040f047207 */ /* 0x000fca0004800000 */
[----:B------:R-:W-:Y:S02]  /*1300*/  IMAD.IADD R5, R3, 0x1, -R4 ;  /* 0x0000000103057824 */ /* 0x000fe400078e0a04 */
[----:B------:R-:W-:Y:S02]  /*1310*/  IMAD.IADD R3, R4, 0x1, -R3 ;  /* 0x0000000104037824 */ /* 0x000fe400078e0a03 */
[----:B------:R-:W-:Y:S02]  /*1320*/  IMAD R15, R5, R7, R15 ;  /* 0x00000007050f7224 */ /* 0x000fe400078e020f */
[----:B------:R-:W-:-:S07]  /*1330*/  IMAD R14, R3, R2, R14 ;  /* 0x00000002030e7224 */ /* 0x000fce00078e020e */
.L_x_16:
[----:B------:R-:W-:Y:S01]  /*1340*/  BAR.SYNC.DEFER_BLOCKING 0x0 ;  /* 0x0000000000007b1d */ /* 0x000fe20000010000 */
[----:B------:R-:W-:Y:S01]  /*1350*/  UISETP.NE.AND UP1, UPT, UR8, 0x2, UPT ;  /* 0x000000020800788c */ /* 0x000fe2000bf25270 */
[----:B------:R-:W-:Y:S02]  /*1360*/  ISETP.NE.OR P5, PT, R0, 0x2, !P5 ;  /* 0x000000020000780c */ /* 0x000fe40006fa5670 */
[----:B------:R-:W-:-:S06]  /*1370*/  LOP3.LUT R2, R101, 0x1f, RZ, 0xc0, !PT ;  /* 0x0000001f65027812 */ /* 0x000fcc00078ec0ff */
[----:B------:R-:W-:Y:S05]  /*1380*/  BRA.U UP1, `(.L_x_17) ;  /* 0x0000001101307547 */ /* 0x000fea000b800000 */
[----:B------:R-:W1:Y:S01]  /*1390*/  LDCU UR13, c[0x0][0x38c] ;  /* 0x00007180ff0d77ac */ /* 0x000e620008000800 */
[----:B------:R-:W2:Y:S01]  /*13a0*/  LDC R8, c[0x0][0x370] ;  /* 0x0000dc00ff087b82 */ /* 0x000ea20000000800 */
[----:B------:R-:W-:Y:S01]  /*13b0*/  PLOP3.LUT P1, PT, PT, PT, UP2, 0x80, 0x8 ;  /* 0x000000000008781c */ /* 0x000fe20003f2f028 */
[----:B------:R-:W-:Y:S01]  /*13c0*/  IMAD.MOV.U32 R17, RZ, RZ, 0x1 ;  /* 0x00000001ff117424 */ /* 0x000fe200078e00ff */
[----:B------:R-:W-:Y:S01]  /*13d0*/  ISETP.EQ.OR P4, PT, R2, RZ, P5 ;  /* 0x000000ff0200720c */ /* 0x000fe20002f82670 */
[----:B------:R-:W-:Y:S01]  /*13e0*/  IMAD.MOV.U32 R16, RZ, RZ, RZ ;  /* 0x000000ffff107224 */ /* 0x000fe200078e00ff */
[----:B------:R-:W-:Y:S02]  /*13f0*/  PLOP3.LUT P1, PT, P1, PT, PT, 0x8, 0x80 ;  /* 0x000000000080781c */ /* 0x000fe40000f2e170 */
[----:B------:R-:W-:Y:S01]  /*1400*/  CS2R R12, SRZ ;  /* 0x00000000000c7805 */ /* 0x000fe2000001ff00 */
[----:B------:R-:W-:Y:S01]  /*1410*/  IMAD.MOV.U32 R11, RZ, RZ, 0x1 ;  /* 0x00000001ff0b7424 */ /* 0x000fe200078e00ff */
[----:B------:R-:W4:Y:S01]  /*1420*/  LDC R0, c[0x0][0x374] ;  /* 0x0000dd00ff007b82 */ /* 0x000f220000000800 */
[----:B------:R-:W2:Y:S01]  /*1430*/  LDCU.64 UR22, c[0x0][0x348] ;  /* 0x00006900ff1677ac */ /* 0x000ea20008000a00 */
[----:B------:R-:W-:Y:S01]  /*1440*/  UMOV UR6, URZ ;  /* 0x000000ff00067c82 */ /* 0x000fe20008000000 */
[----:B-1----:R-:W-:-:S04]  /*1450*/  UIADD3 UR5, UPT, UPT, UR13, 0x3f, URZ ;  /* 0x0000003f0d057890 */ /* 0x002fc8000fffe0ff */
[----:B------:R-:W-:-:S04]  /*1460*/  USHF.R.S32.HI UR4, URZ, 0x1f, UR5 ;  /* 0x0000001fff047899 */ /* 0x000fc80008011405 */
[----:B------:R-:W-:-:S04]  /*1470*/  ULEA.HI UR4, UR4, UR5, URZ, 0x6 ;  /* 0x0000000504047291 */ /* 0x000fc8000f8f30ff */
[----:B------:R-:W-:Y:S02]  /*1480*/  USHF.R.S32.HI UR15, URZ, 0x6, UR4 ;  /* 0x00000006ff0f7899 */ /* 0x000fe40008011404 */
[----:B------:R-:W-:Y:S02]  /*1490*/  UIADD3 UR4, UPT, UPT, UR13, -0x1, URZ ;  /* 0xffffffff0d047890 */ /* 0x000fe4000fffe0ff */
[----:B------:R-:W-:Y:S02]  /*14a0*/  UISETP.LT.U32.AND UP0, UPT, UR15, 0x3, UPT ;  /* 0x000000030f00788c */ /* 0x000fe4000bf01070 */
[----:B------:R-:W-:Y:S02]  /*14b0*/  UISETP.GE.U32.AND UP1, UPT, UR4, -0x7f, UPT ;  /* 0xffffff810400788c */ /* 0x000fe4000bf26070 */
[----:B------:R-:W-:Y:S02]  /*14c0*/  USEL UR14, UR15, 0x3, UP0 ;  /* 0x000000030f0e7887 */ /* 0x000fe40008000000 */
[----:B------:R-:W-:-:S02]  /*14d0*/  UIADD3 UR13, UPT, UPT, UR13, 0x7e, URZ ;  /* 0x0000007e0d0d7890 */ /* 0x000fc4000fffe0ff */
[----:B------:R-:W-:Y:S02]  /*14e0*/  UIADD3 UR5, UPT, UPT, UR14, -0x1, URZ ;  /* 0xffffffff0e057890 */ /* 0x000fe4000fffe0ff */
[----:B------:R-:W-:-:S03]  /*14f0*/  UIADD3 UR7, UPT, UPT, UR15, -UR14, URZ ;  /* 0x8000000e0f077290 */ /* 0x000fc6000fffe0ff */
[----:B------:R-:W-:-:S04]  /*1500*/  @UP1 UIADD3 UR5, UPT, UPT, UR14, URZ, URZ ;  /* 0x000000ff0e051290 */ /* 0x000fc8000fffe0ff */
[----:B--2---:R-:W-:-:S12]  /*1510*/  UIADD3 UR5, UPT, UPT, UR5, 0x1, URZ ;  /* 0x0000000105057890 */ /* 0x004fd8000fffe0ff */
.L_x_35:
[----:B------:R-:W-:Y:S01]  /*1520*/  UISETP.NE.AND UP0, UPT, UR37, URZ, UPT ;  /* 0x000000ff2500728c */ /* 0x000fe2000bf05270 */
[----:B------:R-:W1:Y:S08]  /*1530*/  S2UR UR37, SR_CgaCtaId ;  /* 0x00000000002579c3 */ /* 0x000e700000008800 */
[----:B------:R-:W-:Y:S05]  /*1540*/  BRA.U UP0, `(.L_x_18) ;  /* 0x0000000100347547 */ /* 0x000fea000b800000 */
[----:B------:R-:W2:Y:S01]  /*1550*/  S2R R2, SR_CgaCtaId ;  /* 0x0000000000027919 */ /* 0x000ea20000008800 */
[----:B------:R-:W-:-:S04]  /*1560*/  MOV R3, 0x400 ;  /* 0x0000040000037802 */ /* 0x000fc80000000f00 */
[----:B--2---:R-:W-:Y:S02]  /*1570*/  LEA R2, R2, R3, 0x18 ;  /* 0x0000000302027211 */ /* 0x004fe400078ec0ff */
[----:B------:R-:W-:-:S03]  /*1580*/  SHF.L.U32 R3, R11, 0x1f, RZ ;  /* 0x0000001f0b037819 */ /* 0x000fc600000006ff */
[----:B------:R-:W-:-:S04]  /*1590*/  IMAD R2, R12, 0x8, R2 ;  /* 0x000000080c027824 */ /* 0x000fc800078e0202 */
[----:B------:R-:W2:Y:S02]  /*15a0*/  SYNCS.PHASECHK.TRANS64.TRYWAIT P0, [R2+URZ+0xf0], R3 ;  /* 0x0000f003020075a7 */ /* 0x000ea400080011ff */
[----:B--2---:R-:W-:Y:S05]  /*15b0*/  @!P0 BRA `(.L_x_19) ;  /* 0x0000007400888947 */ /* 0x004fea0003800000 */
.L_x_130:
[----:B------:R-:W-:Y:S01]  /*15c0*/  VIADD R12, R12, 0x1 ;  /* 0x000000010c0c7836 */ /* 0x000fe20000000000 */
[----:B------:R2:W-:Y:S04]  /*15d0*/  SYNCS.ARRIVE.TRANS64.A1T0 RZ, [R2+URZ+0xe0], RZ ;  /* 0x0000e0ff02ff79a7 */ /* 0x0005e800081000ff */
[----:B------:R-:W-:-:S04]  /*15e0*/  ISETP.NE.AND P0, PT, R12, 0x2, PT ;  /* 0x000000020c00780c */ /* 0x000fc80003f05270 */
[----:B------:R-:W-:Y:S02]  /*15f0*/  SEL R12, R12, RZ, P0 ;  /* 0x000000ff0c0c7207 */ /* 0x000fe40000000000 */
[----:B--2---:R-:W-:-:S04]  /*1600*/  SEL R2, RZ, 0x1, P0 ;  /* 0x00000001ff027807 */ /* 0x004fc80000000000 */
[----:B------:R-:W-:-:S07]  /*1610*/  LOP3.LUT R11, R11, R2, RZ, 0x3c, !PT ;  /* 0x000000020b0b7212 */ /* 0x000fce00078e3cff */
.L_x_18:
[----:B------:R-:W-:Y:S01]  /*1620*/  UMOV UR4, 0x400 ;  /* 0x0000040000047882 */ /* 0x000fe20000000000 */
[----:B------:R-:W-:Y:S01]  /*1630*/  SHF.L.U32 R2, R17, 0x1f, RZ ;  /* 0x0000001f11027819 */ /* 0x000fe200000006ff */
[----:B-1----:R-:W-:Y:S01]  /*1640*/  ULEA UR4, UR37, UR4, 0x18 ;  /* 0x0000000425047291 */ /* 0x002fe2000f8ec0ff */
[----:B------:R-:W-:Y:S01]  /*1650*/  R2UR UR35, R15 ;  /* 0x000000000f2372ca */ /* 0x000fe200000e0000 */
[----:B------:R-:W-:Y:S01]  /*1660*/  UISETP.GE.U32.AND UP0, UPT, UR13, 0x7f, UPT ;  /* 0x0000007f0d00788c */ /* 0x000fe2000bf06070 */
[----:B------:R-:W-:Y:S01]  /*1670*/  R2UR UR11, R14 ;  /* 0x000000000e0b72ca */ /* 0x000fe200000e0000 */
[----:B------:R-:W-:Y:S01]  /*1680*/  ULEA UR8, UR6, UR4, 0x3 ;  /* 0x0000000406087291 */ /* 0x000fe2000f8e18ff */
[----:B------:R-:W-:-:S08]  /*1690*/  UMOV UR24, URZ ;  /* 0x000000ff00187c82 */ /* 0x000fd00008000000 */
[----:B------:R1:W2:Y:S01]  /*16a0*/  SYNCS.PHASECHK.TRANS64.TRYWAIT P0, [UR8+0x18], R2 ;  /* 0x00001802ff0075a7 */ /* 0x0002a20008001108 */
[----:B------:R-:W-:Y:S02]  /*16b0*/  USHF.L.U32 UR35, UR35, 0x7, URZ ;  /* 0x0000000723237899 */ /* 0x000fe400080006ff */
[----:B------:R-:W-:Y:S01]  /*16c0*/  USHF.L.U32 UR11, UR11, 0x7, URZ ;  /* 0x000000070b0b7899 */ /* 0x000fe200080006ff */
[----:B------:R-:W-:Y:S11]  /*16d0*/  BRA.U !UP0, `(.L_x_20) ;  /* 0x0000000108a47547 */ /* 0x000ff6000b800000 */
[----:B------:R-:W-:Y:S01]  /*16e0*/  UMOV UR16, URZ ;  /* 0x000000ff00107c82 */ /* 0x000fe20008000000 */
[----:B------:R-:W-:-:S05]  /*16f0*/  UMOV UR17, UR6 ;  /* 0x0000000600117c82 */ /* 0x000fca0008000000 */
.L_x_25:
[----:B-1----:R-:W-:Y:S01]  /*1700*/  ULEA UR33, UR17, UR4, 0x3 ;  /* 0x0000000411217291 */ /* 0x002fe2000f8e18ff */
[----:B--2---:R-:W-:Y:S01]  /*1710*/  @!P5 MOV R3, 0x8000 ;  /* 0x000080000003d802 */ /* 0x004fe20000000f00 */
[----:B--2---:R-:W-:Y:S10]  /*1720*/  @P0 BRA `(.L_x_21) ;  /* 0x00000000000c0947 */ /* 0x004ff40003800000 */
[----:B------:R-:W-:-:S04]  /*1730*/  SHF.L.U32 R4, R17, 0x1f, RZ ;  /* 0x0000001f11047819 */ /* 0x000fc800000006ff */
[----:B------:R-:W2:Y:S02]  /*1740*/  SYNCS.PHASECHK.TRANS64.TRYWAIT P0, [UR33+0x18], R4 ;  /* 0x00001804ff0075a7 */ /* 0x000ea40008001121 */
[----:B--2---:R-:W-:Y:S05]  /*1750*/  @!P0 BRA `(.L_x_22) ;  /* 0x0000007400348947 */ /* 0x004fea0003800000 */
.L_x_21:
[----:B------:R2:W-:Y:S01]  /*1760*/  @!P5 SYNCS.ARRIVE.TRANS64 RZ, [UR33], R3 ;  /* 0x00000003ffffd9a7 */ /* 0x0005e20008000021 */
[----:B------:R-:W-:Y:S04]  /*1770*/  BSSY.RECONVERGENT B0, `(.L_x_23) ;  /* 0x0000003000007945 */ /* 0x000fe80003800200 */
[----:B------:R-:W-:Y:S05]  /*1780*/  @P4 BRA `(.L_x_24) ;  /* 0x0000000000044947 */ /* 0x000fea0003800000 */
[----:B------:R-:W-:Y:S05]  /*1790*/  BPT.TRAP 0x1 ;  /* 0x000000040000795c */ /* 0x000fea0000300000 */
.L_x_24:
[----:B------:R-:W-:Y:S05]  /*17a0*/  BSYNC.RECONVERGENT B0 ;  /* 0x0000000000007941 */ /* 0x000fea0003800200 */
.L_x_23:
[----:B------:R-:W-:Y:S02]  /*17b0*/  UIADD3 UR6, UPT, UPT, UR17, 0x1, URZ ;  /* 0x0000000111067890 */ /* 0x000fe4000fffe0ff */
[----:B------:R-:W-:Y:S02]  /*17c0*/  UIADD3 UR26, UP1, UPT, UR22, 0x80, URZ ;  /* 0x00000080161a7890 */ /* 0x000fe4000ff3e0ff */
[----:B------:R-:W-:Y:S02]  /*17d0*/  UISETP.NE.AND UP0, UPT, UR6, 0x3, UPT ;  /* 0x000000030600788c */ /* 0x000fe4000bf05270 */
[----:B------:R-:W-:Y:S02]  /*17e0*/  USHF.L.U32 UR34, UR16, 0x6, URZ ;  /* 0x0000000610227899 */ /* 0x000fe400080006ff */
[----:B------:R-:W-:Y:S02]  /*17f0*/  USEL UR9, URZ, 0x1, UP0 ;  /* 0x00000001ff097887 */ /* 0x000fe40008000000 */
[----:B------:R-:W-:-:S02]  /*1800*/  USEL UR6, UR6, URZ, UP0 ;  /* 0x000000ff06067287 */ /* 0x000fc40008000000 */
[----:B------:R-:W-:Y:S02]  /*1810*/  UIADD3 UR20, UP0, UPT, UR22, 0x180, URZ ;  /* 0x0000018016147890 */ /* 0x000fe4000ff1e0ff */
[----:B------:R-:W-:Y:S01]  /*1820*/  ULEA UR8, UR6, UR4, 0x3 ;  /* 0x0000000406087291 */ /* 0x000fe2000f8e18ff */
[----:B------:R-:W-:Y:S01]  /*1830*/  LOP3.LUT R17, R17, UR9, RZ, 0x3c, !PT ;  /* 0x0000000911117c12 */ /* 0x000fe2000f8e3cff */
[----:B------:R-:W-:Y:S02]  /*1840*/  UIADD3.X UR27, UPT, UPT, URZ, UR23, URZ, UP1, !UPT ;  /* 0x00000017ff1b7290 */ /* 0x000fe40008ffe4ff */
[----:B------:R-:W-:Y:S01]  /*1850*/  UIADD3.X UR21, UPT, UPT, URZ, UR23, URZ, UP0, !UPT ;  /* 0x00000017ff157290 */ /* 0x000fe200087fe4ff */
[----:B-1----:R-:W-:Y:S01]  /*1860*/  SHF.L.U32 R2, R17, 0x1f, RZ ;  /* 0x0000001f11027819 */ /* 0x002fe200000006ff */
[----:B------:R-:W-:Y:S01]  /*1870*/  UMOV UR18, 0x0 ;  /* 0x0000000000127882 */ /* 0x000fe20000000000 */
[----:B------:R-:W-:Y:S01]  /*1880*/  UMOV UR19, 0x10000000 ;  /* 0x1000000000137882 */ /* 0x000fe20000000000 */
[----:B------:R-:W-:Y:S01]  /*1890*/  UMOV UR12, UR36 ;  /* 0x00000024000c7c82 */ /* 0x000fe20008000000 */
[----:B------:R1:W1:Y:S01]  /*18a0*/  SYNCS.PHASECHK.TRANS64.TRYWAIT P0, [UR8+0x18], R2 ;  /* 0x00001802ff0075a7 */ /* 0x0002620008001108 */
[----:B------:R-:W-:Y:S01]  /*18b0*/  ULEA UR8, UR17, UR4, 0xe ;  /* 0x0000000411087291 */ /* 0x000fe2000f8e70ff */
[----:B------:R-:W-:Y:S01]  /*18c0*/  UMOV UR9, UR33 ;  /* 0x0000002100097c82 */ /* 0x000fe20008000000 */
[----:B------:R-:W-:-:S02]  /*18d0*/  UMOV UR10, UR34 ;  /* 0x00000022000a7c82 */ /* 0x000fc40008000000 */
[----:B------:R-:W-:Y:S02]  /*18e0*/  UIADD3 UR32, UPT, UPT, UR8, 0x8400, URZ ;  /* 0x0000840008207890 */ /* 0x000fe4000fffe0ff */
[----:B------:R-:W-:Y:S02]  /*18f0*/  UIADD3 UR8, UPT, UPT, UR8, 0x14400, URZ ;  /* 0x0001440008087890 */ /* 0x000fe4000fffe0ff */
[----:B------:R-:W-:Y:S01]  /*1900*/  UIADD3 UR16, UPT, UPT, UR16, 0x1, URZ ;  /* 0x0000000110107890 */ /* 0x000fe2000fffe0ff */
[----:B------:R-:W-:Y:S01]  /*1910*/  UMOV UR24, UR5 ;  /* 0x0000000500187c82 */ /* 0x000fe20008000000 */
[----:B------:R-:W-:Y:S02]  /*1920*/  UMOV UR17, UR6 ;  /* 0x0000000600117c82 */ /* 0x000fe40008000000 */
[----:B------:R-:W-:Y:S01]  /*1930*/  UISETP.NE.AND UP0, UPT, UR16, UR5, UPT ;  /* 0x000000051000728c */ /* 0x000fe2000bf05270 */
[----:B------:R1:W-:Y:S02]  /*1940*/  UTMALDG.3D [UR32], [UR26], desc[UR18] ;  /* 0x000012201a0075b4 */ /* 0x0003e40008011000 */
[----:B------:R1:W-:Y:S06]  /*1950*/  UTMALDG.3D [UR8], [UR20], desc[UR18] ;  /* 0x00001208140075b4 */ /* 0x0003ec0008011000 */
[----:B------:R-:W-:Y:S05]  /*1960*/  BRA.U UP0, `(.L_x_25) ;  /* 0xfffffffd00647547 */ /* 0x000fea000b83ffff */
.L_x_20:
[----:B-1----:R-:W-:Y:S01]  /*1970*/  ULEA UR8, UR6, UR4, 0x3 ;  /* 0x0000000406087291 */ /* 0x002fe2000f8e18ff */
[----:B------:R-:W-:Y:S01]  /*1980*/  SHF.L.U32 R2, R17, 0x1f, RZ ;  /* 0x0000001f11027819 */ /* 0x000fe200000006ff */
[----:B------:R-:W-:Y:S01]  /*1990*/  @!P1 SYNCS.ARRIVE.TRANS64.A1T0 RZ, [UR4+0x78], RZ ;  /* 0x000078ffffff99a7 */ /* 0x000fe20008100004 */
[----:B------:R-:W-:-:S06]  /*19a0*/  UISETP.GT.AND UP0, UPT, UR15, UR14, UPT ;  /* 0x0000000e0f00728c */ /* 0x000fcc000bf04270 */
[----:B--2---:R1:W2:Y:S03]  /*19b0*/  SYNCS.PHASECHK.TRANS64.TRYWAIT P0, [UR8+0x18], R2 ;  /* 0x00001802ff0075a7 */ /* 0x0042a60008001108 */
[----:B------:R-:W-:Y:S05]  /*19c0*/  BRA.U !UP0, `(.L_x_26) ;  /* 0x0000000108a87547 */ /* 0x000fea000b800000 */
[----:B------:R-:W-:Y:S01]  /*19d0*/  UIADD3 UR21, UPT, UPT, UR7, UR24, URZ ;  /* 0x0000001807157290 */ /* 0x000fe2000fffe0ff */
[----:B------:R-:W-:-:S11]  /*19e0*/  UMOV UR25, UR6 ;  /* 0x0000000600197c82 */ /* 0x000fd60008000000 */
.L_x_31:
[----:B-1----:R-:W-:Y:S01]  /*19f0*/  ULEA UR17, UR25, UR4, 0x3 ;  /* 0x0000000419117291 */ /* 0x002fe2000f8e18ff */
[----:B--2---:R-:W-:Y:S01]  /*1a00*/  @!P5 MOV R3, 0x8000 ;  /* 0x000080000003d802 */ /* 0x004fe20000000f00 */
[----:B--2---:R-:W-:Y:S10]  /*1a10*/  @P0 BRA `(.L_x_27) ;  /* 0x00000000000c0947 */ /* 0x004ff40003800000 */
[----:B------:R-:W-:-:S04]  /*1a20*/  SHF.L.U32 R4, R17, 0x1f, RZ ;  /* 0x0000001f11047819 */ /* 0x000fc800000006ff */
[----:B------:R-:W2:Y:S02]  /*1a30*/  SYNCS.PHASECHK.TRANS64.TRYWAIT P0, [UR17+0x18], R4 ;  /* 0x00001804ff0075a7 */ /* 0x000ea40008001111 */
[----:B--2---:R-:W-:Y:S05]  /*1a40*/  @!P0 BRA `(.L_x_28) ;  /* 0x0000007000908947 */ /* 0x004fea0003800000 */
.L_x_27:
[----:B------:R2:W-:Y:S01]  /*1a50*/  @!P5 SYNCS.ARRIVE.TRANS64 RZ, [UR17], R3 ;  /* 0x00000003ffffd9a7 */ /* 0x0005e20008000011 */
[----:B------:R-:W-:Y:S04]  /*1a60*/  BSSY.RECONVERGENT B0, `(.L_x_29) ;  /* 0x0000003000007945 */ /* 0x000fe80003800200 */
[----:B------:R-:W-:Y:S05]  /*1a70*/  @P4 BRA `(.L_x_30) ;  /* 0x0000000000044947 */ /* 0x000fea0003800000 */
[----:B------:R-:W-:Y:S05]  /*1a80*/  BPT.TRAP 0x1 ;  /* 0x000000040000795c */ /* 0x000fea0000300000 */
.L_x_30:
[----:B------:R-:W-:Y:S05]  /*1a90*/  BSYNC.RECONVERGENT B0 ;  /* 0x0000000000007941 */ /* 0x000fea0003800200 */
.L_x_29:
        /* <DEDUP_REMOVED lines=20> */
[----:B------:R-:W-:Y:S01]  /*1be0*/  UIADD3 UR8, UPT, UPT, UR8, 0x14400, URZ ;  /* 0x0001440008087890 */ /* 0x000fe2000fffe0ff */
[----:B------:R-:W-:Y:S01]  /*1bf0*/  UMOV UR9, UR17 ;  /* 0x0000001100097c82 */ /* 0x000fe20008000000 */
[----:B------:R-:W-:Y:S01]  /*1c00*/  UMOV UR10, UR18 ;  /* 0x00000012000a7c82 */ /* 0x000fe20008000000 */
[----:B------:R-:W-:Y:S01]  /*1c10*/  UIADD3 UR24, UPT, UPT, UR24, 0x1, URZ ;  /* 0x0000000118187890 */ /* 0x000fe2000fffe0ff */
[----:B------:R-:W-:-:S03]  /*1c20*/  UMOV UR25, UR6 ;  /* 0x0000000600197c82 */ /* 0x000fc60008000000 */
[----:B------:R1:W-:Y:S01]  /*1c30*/  UTMALDG.3D [UR16], [UR30], desc[UR26] ;  /* 0x00001a101e0075b4 */ /* 0x0003e20008011000 */
[----:B------:R-:W-:Y:S01]  /*1c40*/  UISETP.NE.AND UP0, UPT, UR24, UR21, UPT ;  /* 0x000000151800728c */ /* 0x000fe2000bf05270 */
[----:B------:R1:W-:Y:S08]  /*1c50*/  UTMALDG.3D [UR8], [UR28], desc[UR26] ;  /* 0x00001a081c0075b4 */ /* 0x0003f00008011000 */
[----:B------:R-:W-:Y:S05]  /*1c60*/  BRA.U UP0, `(.L_x_31) ;  /* 0xfffffffd00607547 */ /* 0x000fea000b83ffff */
.L_x_26:
[C---:B-1----:R-:W-:Y:S01]  /*1c70*/  LEA R2, R16.reuse, UR4, 0x3 ;  /* 0x0000000410027c11 */ /* 0x042fe2000f8e18ff */
[----:B------:R-:W-:Y:S01]  /*1c80*/  NOP ;  /* 0x0000000000007918 */ /* 0x000fe20000000000 */
[----:B--2---:R-:W-:Y:S02]  /*1c90*/  SHF.L.U32 R3, R13, 0x1f, RZ ;  /* 0x0000001f0d037819 */ /* 0x004fe400000006ff */
[----:B------:R-:W-:Y:S02]  /*1ca0*/  LEA R4, R16, UR4, 0x4 ;  /* 0x0000000410047c11 */ /* 0x000fe4000f8e20ff */
[----:B------:R-:W1:Y:S02]  /*1cb0*/  SYNCS.PHASECHK.TRANS64.TRYWAIT P0, [R2+URZ+0x80], R3 ;  /* 0x00008003020075a7 */ /* 0x000e6400080011ff */
[----:B-1----:R-:W-:Y:S05]  /*1cc0*/  @!P0 BRA `(.L_x_32) ;  /* 0x0000007000088947 */ /* 0x002fea0003800000 */
.L_x_133:
[----:B------:R-:W2:Y:S01]  /*1cd0*/  LDS.128 R4, [R4+0x110] ;  /* 0x0001100004047984 */ /* 0x000ea20000000c00 */
[----:B---3--:R-:W-:Y:S01]  /*1ce0*/  ISETP.GE.AND P0, PT, R40, 0x1, PT ;  /* 0x000000012800780c */ /* 0x008fe20003f06270 */
[----:B-1----:R-:W-:Y:S01]  /*1cf0*/  VIADD R2, R2, 0x90 ;  /* 0x0000009002027836 */ /* 0x002fe20000000000 */
[----:B------:R-:W-:Y:S01]  /*1d00*/  @!PT LDS RZ, [RZ] ;  /* 0x00000000fffff984 */ /* 0x000fe20000000800 */
[----:B------:R-:W-:Y:S01]  /*1d10*/  @!PT LDS RZ, [RZ] ;  /* 0x00000000fffff984 */ /* 0x000fe20000000800 */
[----:B------:R-:W-:Y:S01]  /*1d20*/  @!PT LDS RZ, [RZ] ;  /* 0x00000000fffff984 */ /* 0x000fe20000000800 */
[----:B------:R-:W-:Y:S01]  /*1d30*/  @!PT LDS RZ, [RZ] ;  /* 0x00000000fffff984 */ /* 0x000fe20000000800 */
[----:B------:R1:W-:Y:S06]  /*1d40*/  MEMBAR.ALL.CTA ;  /* 0x0000000000007992 */ /* 0x0003ec0000008000 */
[----:B-1----:R-:W1:Y:S01]  /*1d50*/  FENCE.VIEW.ASYNC.S ;  /* 0x00000000000073c6 */ /* 0x002e620000000000 */
[----:B------:R-:W-:-:S04]  /*1d60*/  PRMT R2, RZ, 0x654, R2 ;  /* 0x00000654ff027816 */ /* 0x000fc80000000002 */
[----:B-1----:R1:W-:Y:S01]  /*1d70*/  SYNCS.ARRIVE.TRANS64.RED.A1T0 RZ, [R2+URZ], RZ ;  /* 0x000000ff02ff79a7 */ /* 0x0023e200081004ff */
[----:B--2---:R-:W-:-:S13]  /*1d80*/  LOP3.LUT P2, RZ, R6, 0x1, RZ, 0xc0, !PT ;  /* 0x0000000106ff7812 */ /* 0x004fda000784c0ff */
[----:B------:R-:W-:Y:S01]  /*1d90*/  @P2 SHF.R.U32.HI R3, RZ, 0x10, R5 ;  /* 0x00000010ff032819 */ /* 0x000fe20000011605 */
[----:B------:R-:W-:Y:S01]  /*1da0*/  VOTEU.ANY UP0, P2 ;  /* 0x0000000000ff7886 */ /* 0x000fe20001000100 */
[----:B------:R-:W-:Y:S02]  /*1db0*/  @P2 MOV R10, R4 ;  /* 0x00000004000a2202 */ /* 0x000fe40000000f00 */
[----:B------:R-:W-:Y:S02]  /*1dc0*/  @P2 R2UR.BROADCAST UR8, R3 ;  /* 0x00000000030822ca */ /* 0x000fe400008e0000 */
[----:B------:R-:W-:-:S11]  /*1dd0*/  @P2 LOP3.LUT R9, R5, 0xffff, RZ, 0xc0, !PT ;  /* 0x0000ffff05092812 */ /* 0x000fd600078ec0ff */
[----:B------:R-:W-:Y:S01]  /*1de0*/  @UP0 UMOV UR36, UR8 ;  /* 0x0000000800240c82 */ /* 0x000fe20008000000 */
[----:B-1----:R-:W-:Y:S05]  /*1df0*/  @!P0 BRA `(.L_x_33) ;  /* 0x0000000000b88947 */ /* 0x002fea0003800000 */
[----:B------:R-:W4:Y:S01]  /*1e00*/  LDC.64 R4, c[0x0][0xb18] ;  /* 0x0002c600ff047b82 */ /* 0x000f220000000a00 */
[----:B------:R-:W-:-:S07]  /*1e10*/  ISETP.NE.AND P3, PT, R40, 0x1, PT ;  /* 0x000000012800780c */ /* 0x000fce0003f65270 */
[----:B------:R-:W1:Y:S08]  /*1e20*/  LDC.64 R6, c[0x0][0xb10] ;  /* 0x0002c400ff067b82 */ /* 0x000e700000000a00 */
[----:B------:R-:W2:Y:S08]  /*1e30*/  LDC R14, c[0x0][0xb20] ;  /* 0x0002c800ff0e7b82 */ /* 0x000eb00000000800 */
[----:B------:R-:W3:Y:S01]  /*1e40*/  LDC R15, c[0x0][0xb0c] ;  /* 0x0002c300ff0f7b82 */ /* 0x000ee20000000800 */
[----:B----4-:R-:W-:Y:S01]  /*1e50*/  IMAD.HI.U32 R19, R0, R5, RZ ;  /* 0x0000000500137227 */ /* 0x010fe200078e00ff */
[----:B------:R-:W-:-:S03]  /*1e60*/  ISETP.NE.AND P0, PT, R4, 0x1, PT ;  /* 0x000000010400780c */ /* 0x000fc60003f05270 */
[----:B------:R-:W-:-:S03]  /*1e70*/  IMAD.HI.U32 R5, R9, R5, RZ ;  /* 0x0000000509057227 */ /* 0x000fc600078e00ff */
[----:B------:R-:W4:Y:S01]  /*1e80*/  LDC.64 R2, c[0x0][0xb28] ;  /* 0x0002ca00ff027b82 */ /* 0x000f220000000a00 */
[----:B-1----:R-:W-:-:S04]  /*1e90*/  IMAD.HI.U32 R20, R8, R6, RZ ;  /* 0x0000000608147227 */ /* 0x002fc800078e00ff */
[----:B------:R-:W-:Y:S01]  /*1ea0*/  IMAD.HI.U32 R21, R10, R6, RZ ;  /* 0x000000060a157227 */ /* 0x000fe200078e00ff */
[----:B------:R-:W-:Y:S02]  /*1eb0*/  SHF.R.U32.HI R20, RZ, R7, R20 ;  /* 0x00000007ff147219 */ /* 0x000fe40000011614 */
[-C--:B--2---:R-:W-:Y:S02]  /*1ec0*/  SHF.R.U32.HI R19, RZ, R14.reuse, R19 ;  /* 0x0000000eff137219 */ /* 0x084fe40000011613 */
[----:B------:R-:W-:Y:S02]  /*1ed0*/  SHF.R.U32.HI R5, RZ, R14, R5 ;  /* 0x0000000eff057219 */ /* 0x000fe40000011605 */
[----:B------:R-:W-:Y:S02]  /*1ee0*/  SEL R19, R0, R19, !P0 ;  /* 0x0000001300137207 */ /* 0x000fe40004000000 */
[----:B------:R-:W-:Y:S02]  /*1ef0*/  SHF.R.U32.HI R21, RZ, R7, R21 ;  /* 0x00000007ff157219 */ /* 0x000fe40000011615 */
[----:B---3--:R-:W-:-:S02]  /*1f00*/  ISETP.NE.AND P1, PT, R15, 0x1, PT ;  /* 0x000000010f00780c */ /* 0x008fc40003f25270 */
[----:B------:R-:W-:Y:S02]  /*1f10*/  SEL R5, R9, R5, !P0 ;  /* 0x0000000509057207 */ /* 0x000fe40004000000 */
[----:B------:R-:W-:Y:S02]  /*1f20*/  SEL R20, R8, R20, !P1 ;  /* 0x0000001408147207 */ /* 0x000fe40004800000 */
[----:B------:R-:W-:Y:S01]  /*1f30*/  SEL R21, R10, R21, !P1 ;  /* 0x000000150a157207 */ /* 0x000fe20004800000 */
[----:B----4-:R-:W-:-:S04]  /*1f40*/  IMAD.HI.U32 R18, R19, R2, RZ ;  /* 0x0000000213127227 */ /* 0x010fc800078e00ff */
        /* <DEDUP_REMOVED lines=10> */
[----:B------:R-:W-:-:S04]  /*1ff0*/  @!P0 IMAD.HI.U32 R7, R21, R2, RZ ;  /* 0x0000000215078227 */ /* 0x000fc800078e00ff */
[----:B------:R-:W-:Y:S01]  /*2000*/  IMAD.MOV R2, RZ, RZ, -R6 ;  /* 0x000000ffff027224 */ /* 0x000fe200078e0a06 */
[----:B------:R-:W-:Y:S02]  /*2010*/  @!P0 SHF.R.U32.HI R3, RZ, R3, R7 ;  /* 0x00000003ff038219 */ /* 0x000fe40000011607 */
[----:B------:R-:W-:Y:S01]  /*2020*/  IADD3 R7, PT, PT, -R5, RZ, RZ ;  /* 0x000000ff05077210 */ /* 0x000fe20007ffe1ff */
[----:B------:R-:W-:Y:S01]  /*2030*/  IMAD R2, R40, R2, R5 ;  /* 0x0000000228027224 */ /* 0x000fe200078e0205 */
        /* <DEDUP_REMOVED lines=10> */
.L_x_33:
[----:B------:R-:W1:Y:S02]  /*20e0*/  LDCU UR8, c[0x0][0xb30] ;  /* 0x00016600ff0877ac */ /* 0x000e640008000800 */
[----:B-1----:R-:W-:-:S09]  /*20f0*/  UISETP.NE.AND UP0, UPT, UR8, 0x1, UPT ;  /* 0x000000010800788c */ /* 0x002fd2000bf05270 */
[----:B------:R-:W-:Y:S05]  /*2100*/  BRA.U UP0, `(.L_x_34) ;  /* 0x0000000100407547 */ /* 0x000fea000b800000 */
[----:B------:R-:W1:Y:S08]  /*2110*/  LDC.64 R4, c[0x0][0xb10] ;  /* 0x0002c400ff047b82 */ /* 0x000e700000000a00 */
[----:B------:R-:W2:Y:S08]  /*2120*/  LDC.64 R2, c[0x0][0xb18] ;  /* 0x0002c600ff027b82 */ /* 0x000eb00000000a00 */
[----:B------:R-:W3:Y:S08]  /*2130*/  LDC R6, c[0x0][0xb20] ;  /* 0x0002c800ff067b82 */ /* 0x000ef00000000800 */
[----:B------:R-:W4:Y:S01]  /*2140*/  LDC R7, c[0x0][0xb0c] ;  /* 0x0002c300ff077b82 */ /* 0x000f220000000800 */
[----:B-1----:R-:W-:-:S05]  /*2150*/  IMAD.HI.U32 R4, R10, R4, RZ ;  /* 0x000000040a047227 */ /* 0x002fca00078e00ff */
[----:B------:R-:W-:Y:S01]  /*2160*/  SHF.R.U32.HI R4, RZ, R5, R4 ;  /* 0x00000005ff047219 */ /* 0x000fe20000011604 */
[----:B--2---:R-:W-:Y:S01]  /*2170*/  IMAD.HI.U32 R3, R9, R3, RZ ;  /* 0x0000000309037227 */ /* 0x004fe200078e00ff */
[----:B------:R-:W-:-:S04]  /*2180*/  ISETP.NE.AND P0, PT, R2, 0x1, PT ;  /* 0x000000010200780c */ /* 0x000fc80003f05270 */
[----:B---3--:R-:W-:-:S04]  /*2190*/  SHF.R.U32.HI R3, RZ, R6, R3 ;  /* 0x00000006ff037219 */ /* 0x008fc80000011603 */
[----:B------:R-:W-:Y:S02]  /*21a0*/  SEL R3, R9, R3, !P0 ;  /* 0x0000000309037207 */ /* 0x000fe40004000000 */
[----:B----4-:R-:W-:-:S04]  /*21b0*/  ISETP.NE.AND P1, PT, R7, 0x1, PT ;  /* 0x000000010700780c */ /* 0x010fc80003f25270 */
[----:B------:R-:W-:-:S05]  /*21c0*/  SEL R4, R10, R4, !P1 ;  /* 0x000000040a047207 */ /* 0x000fca0004800000 */
[----:B------:R-:W-:Y:S02]  /*21d0*/  IMAD.IADD R5, R3, 0x1, -R4 ;  /* 0x0000000103057824 */ /* 0x000fe400078e0a04 */
[----:B------:R-:W-:Y:S02]  /*21e0*/  IMAD.IADD R3, R4, 0x1, -R3 ;  /* 0x0000000104037824 */ /* 0x000fe400078e0a03 */
[----:B------:R-:W-:Y:S02]  /*21f0*/  IMAD R10, R5, R7, R10 ;  /* 0x00000007050a7224 */ /* 0x000fe400078e020a */
[----:B------:R-:W-:-:S07]  /*2200*/  IMAD R9, R3, R2, R9 ;  /* 0x0000000203097224 */ /* 0x000fce00078e0209 */
.L_x_34:
[----:B------:R-:W-:Y:S01]  /*2210*/  VIADD R16, R16, 0x1 ;  /* 0x0000000110107836 */ /* 0x000fe20000000000 */
[----:B------:R-:W-:Y:S01]  /*2220*/  PLOP3.LUT P1, PT, PT, PT, PT, 0x80, 0x8 ;  /* 0x000000000008781c */ /* 0x000fe20003f2f070 */
[----:B------:R-:W-:Y:S02]  /*2230*/  IMAD.IADD R15, R10, 0x1, R87 ;  /* 0x000000010a0f7824 */ /* 0x000fe400078e0257 */
[----:B------:R-:W-:Y:S01]  /*2240*/  IMAD.IADD R14, R9, 0x1, R86 ;  /* 0x00000001090e7824 */ /* 0x000fe200078e0256 */
[----:B------:R-:W-:-:S04]  /*2250*/  ISETP.NE.AND P0, PT, R16, 0x2, PT ;  /* 0x000000021000780c */ /* 0x000fc80003f05270 */
[----:B------:R-:W-:Y:S02]  /*2260*/  SEL R2, RZ, 0x1, P0 ;  /* 0x00000001ff027807 */ /* 0x000fe40000000000 */
[----:B------:R-:W-:Y:S02]  /*2270*/  SEL R16, R16, RZ, P0 ;  /* 0x000000ff10107207 */ /* 0x000fe40000000000 */
[----:B------:R-:W-:Y:S01]  /*2280*/  LOP3.LUT R13, R13, R2, RZ, 0x3c, !PT ;  /* 0x000000020d0d7212 */ /* 0x000fe200078e3cff */
[----:B------:R-:W-:Y:S06]  /*2290*/  @P2 BRA `(.L_x_35) ;  /* 0xfffffff000a02947 */ /* 0x000fec000383ffff */
[----:B------:R-:W-:Y:S01]  /*22a0*/  UIADD3 UR4, UPT, UPT, UR4, 0x18, URZ ;  /* 0x0000001804047890 */ /* 0x000fe2000fffe0ff */
[----:B------:R-:W-:-:S03]  /*22b0*/  SHF.L.U32 R2, R17, 0x1f, RZ ;  /* 0x0000001f11027819 */ /* 0x000fc600000006ff */
[----:B------:R-:W-:-:S09]  /*22c0*/  ULEA UR5, UR6, UR4, 0x3 ;  /* 0x0000000406057291 */ /* 0x000fd2000f8e18ff */
[----:B------:R-:W1:Y:S02]  /*22d0*/  SYNCS.PHASECHK.TRANS64.TRYWAIT P0, [UR5], R2 ;  /* 0x00000002ff0075a7 */ /* 0x000e640008001105 */
[----:B-1----:R-:W-:Y:S05]  /*22e0*/  @!P0 BRA `(.L_x_36) ;  /* 0x0000006800948947 */ /* 0x002fea0003800000 */
.L_x_135:
[----:B------:R-:W-:-:S04]  /*22f0*/  UIADD3 UR6, UPT, UPT, UR6, 0x1, URZ ;  /* 0x0000000106067890 */ /* 0x000fc8000fffe0ff */
[----:B------:R-:W-:-:S04]  /*2300*/  UISETP.NE.AND UP0, UPT, UR6, 0x3, UPT ;  /* 0x000000030600788c */ /* 0x000fc8000bf05270 */
[----:B------:R-:W-:Y:S02]  /*2310*/  USEL UR7, URZ, 0x1, UP0 ;  /* 0x00000001ff077887 */ /* 0x000fe40008000000 */
[----:B------:R-:W-:-:S04]  /*2320*/  USEL UR6, UR6, URZ, UP0 ;  /* 0x000000ff06067287 */ /* 0x000fc80008000000 */
[----:B------:R-:W-:Y:S01]  /*2330*/  ULEA UR5, UR6, UR4, 0x3 ;  /* 0x0000000406057291 */ /* 0x000fe2000f8e18ff */
[----:B------:R-:W-:-:S04]  /*2340*/  LOP3.LUT R17, R17, UR7, RZ, 0x3c, !PT ;  /* 0x0000000711117c12 */ /* 0x000fc8000f8e3cff */
[----:B-1----:R-:W-:-:S04]  /*2350*/  SHF.L.U32 R2, R17, 0x1f, RZ ;  /* 0x0000001f11027819 */ /* 0x002fc800000006ff */
[----:B------:R-:W1:Y:S02]  /*2360*/  SYNCS.PHASECHK.TRANS64.TRYWAIT P0, [UR5], R2 ;  /* 0x00000002ff0075a7 */ /* 0x000e640008001105 */
[----:B-1----:R-:W-:Y:S05]  /*2370*/  @!P0 BRA `(.L_x_37) ;  /* 0x0000006800888947 */ /* 0x002fea0003800000 */
.L_x_137:
[----:B------:R-:W-:-:S04]  /*2380*/  UIADD3 UR6, UPT, UPT, UR6, 0x1, URZ ;  /* 0x0000000106067890 */ /* 0x000fc8000fffe0ff */
[----:B------:R-:W-:-:S04]  /*2390*/  UISETP.NE.AND UP0, UPT, UR6, 0x3, UPT ;  /* 0x000000030600788c */ /* 0x000fc8000bf05270 */
[----:B------:R-:W-:Y:S02]  /*23a0*/  USEL UR5, URZ, 0x1, UP0 ;  /* 0x00000001ff057887 */ /* 0x000fe40008000000 */
[----:B------:R-:W-:-:S04]  /*23b0*/  USEL UR6, UR6, URZ, UP0 ;  /* 0x000000ff06067287 */ /* 0x000fc80008000000 */
[----:B------:R-:W-:Y:S01]  /*23c0*/  ULEA UR6, UR6, UR4, 0x3 ;  /* 0x0000000406067291 */ /* 0x000fe2000f8e18ff */
[----:B-1----:R-:W-:-:S04]  /*23d0*/  LOP3.LUT R2, R17, UR5, RZ, 0x3c, !PT ;  /* 0x0000000511027c12 */ /* 0x002fc8000f8e3cff */
[----:B------:R-:W-:Y:S01]  /*23e0*/  SHF.L.U32 R2, R2, 0x1f, RZ ;  /* 0x0000001f02027819 */ /* 0x000fe200000006ff */
[----:B----4-:R-:W-:-:S07]  /*23f0*/  IMAD.U32 R0, RZ, RZ, UR6 ;  /* 0x00000006ff007e24 */ /* 0x010fce000f8e00ff */
.L_x_38:
[----:B-1----:R1:W2:Y:S02]  /*2400*/  SYNCS.PHASECHK.TRANS64.TRYWAIT P0, [R0+URZ], R2 ;  /* 0x00000002000075a7 */ /* 0x0022a400080011ff */
[----:B--2---:R-:W-:Y:S05]  /*2410*/  @!P0 NANOSLEEP.SYNCS 0x989680 ;  /* 0x009896800000895d */ /* 0x004fea0003900000 */
[----:B------:R-:W2:Y:S02]  /*2420*/  @!P0 SYNCS.PHASECHK.TRANS64 P0, [R0+URZ], R2 ;  /* 0x00000002000085a7 */ /* 0x000ea400080010ff */
[----:B--2---:R-:W-:Y:S05]  /*2430*/  @P0 EXIT ;  /* 0x000000000000094d */ /* 0x004fea0003800000 */
[----:B------:R-:W-:Y:S05]  /*2440*/  BRA `(.L_x_38) ;  /* 0xfffffffc00ec7947 */ /* 0x000fea000383ffff */
.L_x_17:
[----:B------:R-:W-:-:S04]  /*2450*/  UISETP.NE.AND UP1, UPT, UR37, URZ, UPT ;  /* 0x000000ff2500728c */ /* 0x000fc8000bf25270 */
[----:B------:R-:W-:-:S09]  /*2460*/  UISETP.NE.OR UP1, UPT, UR8, 0x1, UP1 ;  /* 0x000000010800788c */ /* 0x000fd20008f25670 */
[----:B------:R-:W-:Y:S05]  /*2470*/  BRA.U UP1, `(.L_x_39) ;  /* 0x0000000501487547 */ /* 0x000fea000b800000 */
[----:B------:R-:W-:Y:S01]  /*2480*/  ISETP.NE.AND P2, PT, R2, RZ, PT ;  /* 0x000000ff0200720c */ /* 0x000fe20003f45270 */
[----:B------:R-:W-:Y:S01]  /*2490*/  IMAD.MOV.U32 R12, RZ, RZ, 0x1 ;  /* 0x00000001ff0c7424 */ /* 0x000fe200078e00ff */
[----:B------:R-:W-:Y:S02]  /*24a0*/  CS2R R10, SRZ ;  /* 0x00000000000a7805 */ /* 0x000fe4000001ff00 */
[----:B------:R-:W-:Y:S01]  /*24b0*/  CS2R R8, SRZ ;  /* 0x0000000000087805 */ /* 0x000fe2000001ff00 */
[----:B------:R-:W-:Y:S01]  /*24c0*/  UMOV UR4, 0x400 ;  /* 0x0000040000047882 */ /* 0x000fe20000000000 */
[----:B------:R-:W-:Y:S01]  /*24d0*/  UMOV UR6, URZ ;  /* 0x000000ff00067c82 */ /* 0x000fe20008000000 */
[----:B------:R-:W-:-:S12]  /*24e0*/  ULEA UR37, UR37, UR4, 0x18 ;  /* 0x0000000425257291 */ /* 0x000fd8000f8ec0ff */
.L_x_43:
[----:B------:R-:W-:Y:S02]  /*24f0*/  LEA R0, R8, UR37, 0x3 ;  /* 0x0000002508007c11 */ /* 0x000fe4000f8e18ff */
[----:B------:R-:W-:-:S03]  /*2500*/  SHF.L.U32 R4, R9, 0x1f, RZ ;  /* 0x0000001f09047819 */ /* 0x000fc600000006ff */
[----:B------:R-:W-:Y:S01]  /*2510*/  VIADD R5, R0, 0xf0 ;  /* 0x000000f000057836 */ /* 0x000fe20000000000 */
[----:B------:R-:W1:Y:S02]  /*2520*/  SYNCS.PHASECHK.TRANS64.TRYWAIT P0, [R0+URZ+0xe0], R4 ;  /* 0x0000e004000075a7 */ /* 0x000e6400080011ff */
[----:B-1----:R-:W-:Y:S05]  /*2530*/  @!P0 BRA `(.L_x_40) ;  /* 0x0000006800308947 */ /* 0x002fea0003800000 */
.L_x_138:
[----:B------:R-:W-:Y:S01]  /*2540*/  ULEA UR5, UR6, UR37, 0x3 ;  /* 0x0000002506057291 */ /* 0x000fe2000f8e18ff */
[----:B-1----:R-:W-:Y:S01]  /*2550*/  PRMT R0, RZ, 0x654, R5 ;  /* 0x00000654ff007816 */ /* 0x002fe20000000005 */
[----:B------:R-:W-:Y:S01]  /*2560*/  @!P2 IMAD.MOV.U32 R4, RZ, RZ, 0x10 ;  /* 0x00000010ff04a424 */ /* 0x000fe200078e00ff */
[----:B------:R-:W-:Y:S01]  /*2570*/  SHF.L.U32 R5, R12, 0x1f, RZ ;  /* 0x0000001f0c057819 */ /* 0x000fe200000006ff */
[----:B------:R-:W-:Y:S01]  /*2580*/  UIADD3 UR4, UPT, UPT, UR5, 0x80, URZ ;  /* 0x0000008005047890 */ /* 0x000fe2000fffe0ff */
[----:B------:R1:W-:Y:S05]  /*2590*/  SYNCS.ARRIVE.TRANS64.RED.A1T0 RZ, [R0+URZ], RZ ;  /* 0x000000ff00ff79a7 */ /* 0x0003ea00081004ff */
[----:B------:R-:W-:Y:S01]  /*25a0*/  IMAD.U32 R6, RZ, RZ, UR4 ;  /* 0x00000004ff067e24 */ /* 0x000fe2000f8e00ff */
[----:B------:R-:W2:Y:S04]  /*25b0*/  SYNCS.PHASECHK.TRANS64.TRYWAIT P0, [UR5+0x90], R5 ;  /* 0x00009005ff0075a7 */ /* 0x000ea80008001105 */
[----:B------:R-:W-:Y:S01]  /*25c0*/  PRMT R6, R2, 0x654, R6 ;  /* 0x0000065402067816 */ /* 0x000fe20000000006 */
[----:B-12---:R-:W-:Y:S06]  /*25d0*/  @!P0 BRA `(.L_x_41) ;  /* 0x00000068001c8947 */ /* 0x006fec0003800000 */
.L_x_140:
[----:B------:R-:W-:Y:S01]  /*25e0*/  ULEA UR4, UR6, UR37, 0x4 ;  /* 0x0000002506047291 */ /* 0x000fe2000f8e20ff */
[----:B------:R-:W-:Y:S01]  /*25f0*/  SEL R3, R6, R3, !P2 ;  /* 0x0000000306037207 */ /* 0x000fe20005000000 */
[----:B------:R-:W-:Y:S01]  /*2600*/  UIADD3 UR5, UPT, UPT, UR5, 0x80, URZ ;  /* 0x0000008005057890 */ /* 0x000fe2000fffe0ff */
[----:B-1----:R-:W-:Y:S01]  /*2610*/  LEA R0, R11, UR37, 0x3 ;  /* 0x000000250b007c11 */ /* 0x002fe2000f8e18ff */
[----:B------:R-:W-:Y:S01]  /*2620*/  UIADD3 UR4, UPT, UPT, UR4, 0x110, URZ ;  /* 0x0000011004047890 */ /* 0x000fe2000fffe0ff */
[----:B------:R1:W-:Y:S01]  /*2630*/  @!P2 SYNCS.ARRIVE.TRANS64.RED RZ, [R3+URZ], R4 ;  /* 0x0000000403ffa9a7 */ /* 0x0003e200080004ff */
[----:B------:R-:W-:Y:S01]  /*2640*/  UIADD3 UR6, UPT, UPT, UR6, 0x1, URZ ;  /* 0x0000000106067890 */ /* 0x000fe2000fffe0ff */
[----:B------:R-:W-:-:S03]  /*2650*/  VIADD R8, R8, 0x1 ;  /* 0x0000000108087836 */ /* 0x000fc60000000000 */
[----:B------:R-:W-:Y:S02]  /*2660*/  UISETP.NE.AND UP0, UPT, UR6, 0x2, UPT ;  /* 0x000000020600788c */ /* 0x000fe4000bf05270 */
[----:B------:R-:W-:Y:S01]  /*2670*/  ISETP.NE.AND P0, PT, R8, 0x2, PT ;  /* 0x000000020800780c */ /* 0x000fe20003f05270 */
[----:B------:R-:W-:Y:S06]  /*2680*/  UGETNEXTWORKID.BROADCAST [UR4], [UR5] ;  /* 0x00000000040073ca */ /* 0x000fec0008000100 */
[----:B------:R-:W-:Y:S02]  /*2690*/  USEL UR4, URZ, 0x1, UP0 ;  /* 0x00000001ff047887 */ /* 0x000fe40008000000 */
[----:B------:R-:W-:-:S04]  /*26a0*/  USEL UR6, UR6, URZ, UP0 ;  /* 0x000000ff06067287 */ /* 0x000fc80008000000 */
[----:B------:R-:W-:Y:S02]  /*26b0*/  LOP3.LUT R12, R12, UR4, RZ, 0x3c, !PT ;  /* 0x000000040c0c7c12 */ /* 0x000fe4000f8e3cff */
[----:B-1----:R-:W-:-:S04]  /*26c0*/  SHF.L.U32 R4, R10, 0x1f, RZ ;  /* 0x0000001f0a047819 */ /* 0x002fc800000006ff */
[----:B------:R-:W1:Y:S02]  /*26d0*/  SYNCS.PHASECHK.TRANS64.TRYWAIT P1, [R0+URZ+0x80], R4 ;  /* 0x00008004000075a7 */ /* 0x000e6400080211ff */
[----:B-1----:R-:W-:Y:S05]  /*26e0*/  @!P1 BRA `(.L_x_42) ;  /* 0x0000006400f09947 */ /* 0x002fea0003800000 */
.L_x_141:
[C---:B-1----:R-:W-:Y:S01]  /*26f0*/  LEA R4, R11.reuse, UR37, 0x4 ;  /* 0x000000250b047c11 */ /* 0x042fe2000f8e20ff */
[----:B------:R-:W-:Y:S01]  /*2700*/  VIADD R0, R0, 0x90 ;  /* 0x0000009000007836 */ /* 0x000fe20000000000 */
[----:B------:R-:W-:Y:S01]  /*2710*/  SEL R8, R8, RZ, P0 ;  /* 0x000000ff08087207 */ /* 0x000fe20000000000 */
[----:B------:R-:W-:-:S03]  /*2720*/  VIADD R11, R11, 0x1 ;  /* 0x000000010b0b7836 */ /* 0x000fc60000000000 */
[----:B------:R-:W1:Y:S01]  /*2730*/  LDS.128 R4, [R4+0x110] ;  /* 0x0001100004047984 */ /* 0x000e620000000c00 */
[----:B------:R-:W-:Y:S02]  /*2740*/  PRMT R0, RZ, 0x654, R0 ;  /* 0x00000654ff007816 */ /* 0x000fe40000000000 */
[C---:B------:R-:W-:Y:S01]  /*2750*/  ISETP.NE.AND P1, PT, R11.reuse, 0x2, PT ;  /* 0x000000020b00780c */ /* 0x040fe20003f25270 */
[----:B------:R-:W-:Y:S01]  /*2760*/  @!PT LDS RZ, [RZ] ;  /* 0x00000000fffff984 */ /* 0x000fe20000000800 */
[----:B------:R-:W-:Y:S01]  /*2770*/  @!PT LDS RZ, [RZ] ;  /* 0x00000000fffff984 */ /* 0x000fe20000000800 */
[----:B------:R-:W-:Y:S01]  /*2780*/  @!PT LDS RZ, [RZ] ;  /* 0x00000000fffff984 */ /* 0x000fe20000000800 */
[----:B------:R-:W-:Y:S01]  /*2790*/  @!PT LDS RZ, [RZ] ;  /* 0x00000000fffff984 */ /* 0x000fe20000000800 */
[----:B------:R2:W-:Y:S06]  /*27a0*/  MEMBAR.ALL.CTA ;  /* 0x0000000000007992 */ /* 0x0005ec0000008000 */
[----:B--2---:R-:W2:Y:S01]  /*27b0*/  FENCE.VIEW.ASYNC.S ;  /* 0x00000000000073c6 */ /* 0x004ea20000000000 */
[----:B------:R-:W-:Y:S01]  /*27c0*/  SEL R11, R11, RZ, P1 ;  /* 0x000000ff0b0b7207 */ /* 0x000fe20000800000 */
[----:B--2---:R2:W-:Y:S01]  /*27d0*/  SYNCS.ARRIVE.TRANS64.RED.A1T0 RZ, [R0+URZ], RZ ;  /* 0x000000ff00ff79a7 */ /* 0x0045e200081004ff */
[----:B-1----:R-:W-:-:S02]  /*27e0*/  LOP3.LUT P3, RZ, R6, 0x1, RZ, 0xc0, !PT ;  /* 0x0000000106ff7812 */ /* 0x002fc4000786c0ff */
[----:B------:R-:W-:-:S04]  /*27f0*/  SEL R4, RZ, 0x1, P1 ;  /* 0x00000001ff047807 */ /* 0x000fc80000800000 */
[----:B------:R-:W-:Y:S02]  /*2800*/  LOP3.LUT R10, R10, R4, RZ, 0x3c, !PT ;  /* 0x000000040a0a7212 */ /* 0x000fe400078e3cff */
[----:B--2---:R-:W-:-:S04]  /*2810*/  SEL R0, RZ, 0x1, P0 ;  /* 0x00000001ff007807 */ /* 0x004fc80000000000 */
[----:B------:R-:W-:Y:S01]  /*2820*/  LOP3.LUT R9, R9, R0, RZ, 0x3c, !PT ;  /* 0x0000000009097212 */ /* 0x000fe200078e3cff */
[----:B------:R-:W-:Y:S06]  /*2830*/  @P3 BRA `(.L_x_43) ;  /* 0xfffffffc002c3947 */ /* 0x000fec000383ffff */
[----:B------:R-:W-:Y:S01]  /*2840*/  ULEA UR5, UR6, UR37, 0x3 ;  /* 0x0000002506057291 */ /* 0x000fe2000f8e18ff */
[----:B------:R-:W-:-:S08]  /*2850*/  SHF.L.U32 R2, R12, 0x1f, RZ ;  /* 0x0000001f0c027819 */ /* 0x000fd000000006ff */
[----:B------:R-:W1:Y:S02]  /*2860*/  SYNCS.PHASECHK.TRANS64 P0, [UR5+0x90], R2 ;  /* 0x00009002ff0075a7 */ /* 0x000e640008001005 */
[----:B-1----:R-:W-:Y:S05]  /*2870*/  @P0 BRA `(.L_x_44) ;  /* 0x0000000000080947 */ /* 0x002fea0003800000 */
[----:B------:R-:W1:Y:S02]  /*2880*/  SYNCS.PHASECHK.TRANS64.TRYWAIT P0, [UR5+0x90], R2 ;  /* 0x00009002ff0075a7 */ /* 0x000e640008001105 */
[----:B-1----:R-:W-:Y:S05]  /*2890*/  @!P0 BRA `(.L_x_45) ;  /* 0x0000006400988947 */ /* 0x002fea0003800000 */
.L_x_44:
[----:B------:R-:W-:-:S04]  /*28a0*/  UIADD3 UR4, UPT, UPT, UR6, 0x1, URZ ;  /* 0x0000000106047890 */ /* 0x000fc8000fffe0ff */
[----:B------:R-:W-:-:S04]  /*28b0*/  UISETP.NE.AND UP0, UPT, UR4, 0x2, UPT ;  /* 0x000000020400788c */ /* 0x000fc8000bf05270 */
[----:B------:R-:W-:Y:S02]  /*28c0*/  USEL UR7, URZ, 0x1, UP0 ;  /* 0x00000001ff077887 */ /* 0x000fe40008000000 */
[----:B------:R-:W-:-:S04]  /*28d0*/  USEL UR4, UR4, URZ, UP0 ;  /* 0x000000ff04047287 */ /* 0x000fc80008000000 */
[----:B------:R-:W-:Y:S01]  /*28e0*/  ULEA UR4, UR4, UR37, 0x3 ;  /* 0x0000002504047291 */ /* 0x000fe2000f8e18ff */
[----:B-1----:R-:W-:-:S04]  /*28f0*/  LOP3.LUT R2, R12, UR7, RZ, 0x3c, !PT ;  /* 0x000000070c027c12 */ /* 0x002fc8000f8e3cff */
[----:B------:R-:W-:-:S04]  /*2900*/  SHF.L.U32 R0, R2, 0x1f, RZ ;  /* 0x0000001f02007819 */ /* 0x000fc800000006ff */
[----:B------:R-:W1:Y:S02]  /*2910*/  SYNCS.PHASECHK.TRANS64 P0, [UR4+0x90], R0 ;  /* 0x00009000ff0075a7 */ /* 0x000e640008001004 */
[----:B-1----:R-:W-:Y:S05]  /*2920*/  @P0 EXIT ;  /* 0x000000000000094d */ /* 0x002fea0003800000 */
[----:B------:R-:W-:Y:S02]  /*2930*/  SHF.L.U32 R2, R2, 0x1f, RZ ;  /* 0x0000001f02027819 */ /* 0x000fe400000006ff */
[----:B------:R-:W-:-:S07]  /*2940*/  MOV R0, UR4 ;  /* 0x0000000400007c02 */ /* 0x000fce0008000f00 */
.L_x_46:
[----:B-1----:R1:W2:Y:S02]  /*2950*/  SYNCS.PHASECHK.TRANS64.TRYWAIT P0, [R0+URZ+0x90], R2 ;  /* 0x00009002000075a7 */ /* 0x0022a400080011ff */
[----:B--2---:R-:W-:Y:S05]  /*2960*/  @!P0 NANOSLEEP.SYNCS 0x989680 ;  /* 0x009896800000895d */ /* 0x004fea0003900000 */
[----:B------:R-:W2:Y:S02]  /*2970*/  @!P0 SYNCS.PHASECHK.TRANS64 P0, [R0+URZ+0x90], R2 ;  /* 0x00009002000085a7 */ /* 0x000ea400080010ff */
[----:B--2---:R-:W-:Y:S05]  /*2980*/  @P0 EXIT ;  /* 0x000000000000094d */ /* 0x004fea0003800000 */
[----:B------:R-:W-:Y:S05]  /*2990*/  BRA `(.L_x_46) ;  /* 0xfffffffc00ec7947 */ /* 0x000fea000383ffff */
.L_x_39:
[----:B------:R-:W-:-:S09]  /*29a0*/  UISETP.NE.AND UP1, UPT, UR8, URZ, UPT ;  /* 0x000000ff0800728c */ /* 0x000fd2000bf25270 */
[----:B------:R-:W-:Y:S05]  /*29b0*/  BRA.U UP1, `(.L_x_47) ;  /* 0x0000000d01b47547 */ /* 0x000fea000b800000 */
[----:B------:R-:W-:Y:S01]  /*29c0*/  UMOV UR4, 0x40 ;  /* 0x0000004000047882 */ /* 0x000fe20000000000 */
[----:B------:R-:W-:Y:S01]  /*29d0*/  NOP ;  /* 0x0000000000007918 */ /* 0x000fe20000000000 */
[----:B------:R-:W-:Y:S01]  /*29e0*/  ULEA UR4, UR37, UR4, 0x18 ;  /* 0x0000000425047291 */ /* 0x000fe2000f8ec0ff */
[----:B------:R-:W-:Y:S02]  /*29f0*/  UMOV UR5, 0x400 ;  /* 0x0000040000057882 */ /* 0x000fe40000000000 */
[----:B------:R-:W-:-:S06]  /*2a00*/  ULEA UR37, UR37, UR5, 0x18 ;  /* 0x0000000525257291 */ /* 0x000fcc000f8ec0ff */
[----:B------:R-:W1:Y:S02]  /*2a10*/  LDS.U8 R0, [UR4+0x1c] ;  /* 0x00001c04ff007984 */ /* 0x000e640008000000 */
[----:B-1----:R-:W-:-:S13]  /*2a20*/  ISETP.NE.AND P0, PT, R0, RZ, PT ;  /* 0x000000ff0000720c */ /* 0x002fda0003f05270 */
[----:B------:R-:W-:Y:S05]  /*2a30*/  @P0 BRA `(.L_x_48) ;  /* 0x0000000000580947 */ /* 0x000fea0003800000 */
[----:B------:R-:W-:-:S13]  /*2a40*/  ELECT P0, URZ, PT ;  /* 0x0000000000ff782f */ /* 0x000fda0003800000 */
[----:B------:R-:W-:Y:S05]  /*2a50*/  @!P0 BRA `(.L_x_49) ;  /* 0x0000000000608947 */ /* 0x000fea0003800000 */
[----:B------:R-:W-:Y:S01]  /*2a60*/  UMOV UR5, 0x10 ;  /* 0x0000001000057882 */ /* 0x000fe20000000000 */
[----:B------:R-:W-:Y:S01]  /*2a70*/  HFMA2 R0, -RZ, RZ, 0, 5.9604644775390625e-08 ;  /* 0x00000001ff007431 */ /* 0x000fe200000001ff */
[----:B------:R-:W-:-:S03]  /*2a80*/  MOV R2, 0xffff ;  /* 0x0000ffff00027802 */ /* 0x000fc60000000f00 */
[----:B------:R-:W-:Y:S04]  /*2a90*/  DEPBAR.LE SB1, 0x36 ;  /* 0x00009d800000791a */ /* 0x000fe80000000000 */
[----:B------:R-:W1:Y:S02]  /*2aa0*/  UTCATOMSWS.FIND_AND_SET.ALIGN UP0, UR5, UR5 ;  /* 0x00000005000575e3 */ /* 0x000e640008000800 */
[----:B-1----:R-:W-:Y:S01]  /*2ab0*/  MOV R3, UR5 ;  /* 0x0000000500037c02 */ /* 0x002fe20008000f00 */
[----:B------:R-:W-:Y:S06]  /*2ac0*/  BRA.U UP0, `(.L_x_50) ;  /* 0x0000000100187547 */ /* 0x000fec000b800000 */
.L_x_51:
[----:B------:R-:W-:Y:S05]  /*2ad0*/  NANOSLEEP 0x64 ;  /* 0x000000640000795d */ /* 0x000fea0003800000 */
[----:B------:R-:W-:-:S05]  /*2ae0*/  UMOV UR5, 0x10 ;  /* 0x0000001000057882 */ /* 0x000fca0000000000 */
[----:B------:R-:W-:Y:S04]  /*2af0*/  DEPBAR.LE SB1, 0x36 ;  /* 0x00009d800000791a */ /* 0x000fe80000000000 */
[----:B------:R-:W1:Y:S02]  /*2b00*/  UTCATOMSWS.FIND_AND_SET.ALIGN UP0, UR5, UR5 ;  /* 0x00000005000575e3 */ /* 0x000e640008000800 */
[----:B-1----:R-:W-:Y:S01]  /*2b10*/  MOV R3, UR5 ;  /* 0x0000000500037c02 */ /* 0x002fe20008000f00 */
[----:B------:R-:W-:Y:S05]  /*2b20*/  BRA.U !UP0, `(.L_x_51) ;  /* 0xfffffffd08e87547 */ /* 0x000fea000b83ffff */
.L_x_50:
[-C--:B------:R-:W-:Y:S02]  /*2b30*/  SHF.L.U32 R2, R2, R3.reuse, RZ ;  /* 0x0000000302027219 */ /* 0x080fe400000006ff */
[----:B------:R-:W-:Y:S01]  /*2b40*/  SHF.L.U32 R0, R0, R3, RZ ;  /* 0x0000000300007219 */ /* 0x000fe200000006ff */
[----:B------:R-:W-:Y:S02]  /*2b50*/  IMAD.SHL.U32 R3, R3, 0x20, RZ ;  /* 0x0000002003037824 */ /* 0x000fe400078e00ff */
[----:B------:R1:W-:Y:S04]  /*2b60*/  ATOMS.OR RZ, [UR4+0x14], R2 ;  /* 0x00001402ffff798c */ /* 0x0003e8000b000004 */
[----:B------:R1:W-:Y:S04]  /*2b70*/  ATOMS.OR RZ, [UR4+0x18], R0 ;  /* 0x00001800ffff798c */ /* 0x0003e8000b000004 */
[----:B------:R1:W-:Y:S01]  /*2b80*/  STS [UR37+0x130], R3 ;  /* 0x00013003ff007988 */ /* 0x0003e20008000825 */
[----:B------:R-:W-:Y:S05]  /*2b90*/  BRA `(.L_x_49) ;  /* 0x0000000000107947 */ /* 0x000fea0003800000 */
.L_x_48:
[----:B------:R-:W-:Y:S02]  /*2ba0*/  MOV R0, 0xffffffff ;  /* 0xffffffff00007802 */ /* 0x000fe40000000f00 */
[----:B------:R-:W-:-:S03]  /*2bb0*/  MOV R2, 0x2be0 ;  /* 0x00002be000027802 */ /* 0x000fc60000000f00 */
[----:B------:R1:W-:Y:S04]  /*2bc0*/  STS [UR37+0x130], R0 ;  /* 0x00013000ff007988 */ /* 0x0003e80008000825 */
[----:B-1-3-5:R-:W-:Y:S05]  /*2bd0*/  CALL.REL.NOINC `($__internal_1_$__cuda_sm10x_tcgen05_guardrail_trap_phase_invalid_during_alloc) ;  /* 0x0000006800e07944 */ /* 0x02afea0003c00000 */
.L_x_49:
[----:B------:R-:W-:Y:S05]  /*2be0*/  WARPSYNC.ALL ;  /* 0x0000000000007948 */ /* 0x000fea0003800000 */
[----:B------:R-:W2:Y:S01]  /*2bf0*/  S2UR UR5, SR_CgaCtaId ;  /* 0x00000000000579c3 */ /* 0x000ea20000008800 */
[----:B------:R-:W-:Y:S01]  /*2c00*/  UMOV UR4, 0x400 ;  /* 0x0000040000047882 */ /* 0x000fe20000000000 */
[----:B------:R-:W-:-:S06]  /*2c10*/  NOP ;  /* 0x0000000000007918 */ /* 0x000fcc0000000000 */
[----:B------:R-:W-:Y:S06]  /*2c20*/  BAR.ARV 0x6, 0xa0 ;  /* 0x0182800000007b1d */ /* 0x000fec0000002000 */
[----:B------:R-:W4:Y:S01]  /*2c30*/  LDCU UR7, c[0x0][0x38c] ;  /* 0x00007180ff0777ac */ /* 0x000f220008000800 */
[----:B------:R-:W-:Y:S01]  /*2c40*/  IMAD.MOV.U32 R11, RZ, RZ, 0x1 ;  /* 0x00000001ff0b7424 */ /* 0x000fe200078e00ff */
[----:B------:R-:W-:Y:S01]  /*2c50*/  CS2R R8, SRZ ;  /* 0x0000000000087805 */ /* 0x000fe2000001ff00 */
[----:B------:R-:W-:Y:S01]  /*2c60*/  IMAD.MOV.U32 R10, RZ, RZ, RZ ;  /* 0x000000ffff0a7224 */ /* 0x000fe200078e00ff */
[----:B------:R-:W3:Y:S01]  /*2c70*/  LDCU UR6, c[0x0][0x38c] ;  /* 0x00007180ff0677ac */ /* 0x000ee20008000800 */
[----:B------:R-:W-:Y:S01]  /*2c80*/  UMOV UR15, URZ ;  /* 0x000000ff000f7c82 */ /* 0x000fe20008000000 */
[----:B------:R-:W-:Y:S01]  /*2c90*/  UMOV UR14, URZ ;  /* 0x000000ff000e7c82 */ /* 0x000fe20008000000 */
[----:B--2---:R-:W-:Y:S01]  /*2ca0*/  ULEA UR5, UR5, UR4, 0x18 ;  /* 0x0000000405057291 */ /* 0x004fe2000f8ec0ff */
[----:B------:R-:W-:Y:S01]  /*2cb0*/  UMOV UR24, 0x0 ;  /* 0x0000000000187882 */ /* 0x000fe20000000000 */
[----:B------:R-:W-:-:S02]  /*2cc0*/  UMOV UR25, 0x8200490 ;  /* 0x0820049000197882 */ /* 0x000fc40000000000 */
[----:B------:R-:W-:Y:S02]  /*2cd0*/  UIADD3 UR10, UPT, UPT, UR5, 0x8400, URZ ;  /* 0x00008400050a7890 */ /* 0x000fe4000fffe0ff */
[----:B------:R-:W-:Y:S02]  /*2ce0*/  UIADD3 UR11, UPT, UPT, UR5, 0x14400, URZ ;  /* 0x00014400050b7890 */ /* 0x000fe4000fffe0ff */
[----:B----4-:R-:W-:Y:S01]  /*2cf0*/  UIADD3 UR7, UPT, UPT, UR7, 0x3f, URZ ;  /* 0x0000003f07077890 */ /* 0x010fe2000fffe0ff */
[----:B-1----:R-:W1:Y:S01]  /*2d00*/  LDS R0, [UR5+0x130] ;  /* 0x00013005ff007984 */ /* 0x002e620008000800 */
[----:B------:R-:W-:Y:S02]  /*2d10*/  USHF.R.U32.HI UR10, URZ, 0x4, UR10 ;  /* 0x00000004ff0a7899 */ /* 0x000fe4000801160a */
[----:B------:R-:W-:Y:S02]  /*2d20*/  USHF.R.S32.HI UR4, URZ, 0x1f, UR7 ;  /* 0x0000001fff047899 */ /* 0x000fe40008011407 */
[----:B------:R-:W-:-:S02]  /*2d30*/  USHF.R.U32.HI UR11, URZ, 0x4, UR11 ;  /* 0x00000004ff0b7899 */ /* 0x000fc4000801160b */
[----:B------:R-:W-:Y:S02]  /*2d40*/  ULEA.HI UR4, UR4, UR7, URZ, 0x6 ;  /* 0x0000000704047291 */ /* 0x000fe4000f8f30ff */
[----:B------:R-:W-:Y:S02]  /*2d50*/  ULOP3.LUT UR10, UR10, 0x3fff, URZ, 0xc0, !UPT ;  /* 0x00003fff0a0a7892 */ /* 0x000fe4000f8ec0ff */
[----:B------:R-:W-:Y:S02]  /*2d60*/  USHF.R.S32.HI UR4, URZ, 0x6, UR4 ;  /* 0x00000006ff047899 */ /* 0x000fe40008011404 */
[----:B------:R-:W-:Y:S02]  /*2d70*/  ULOP3.LUT UR11, UR11, 0x3fff, URZ, 0xc0, !UPT ;  /* 0x00003fff0b0b7892 */ /* 0x000fe4000f8ec0ff */
[----:B------:R-:W-:Y:S01]  /*2d80*/  UISETP.LT.AND UP0, UPT, UR4, 0x1, UPT ;  /* 0x000000010400788c */ /* 0x000fe2000bf01270 */
[----:B------:R-:W-:Y:S01]  /*2d90*/  UMOV UR22, 0x0 ;  /* 0x0000000000167882 */ /* 0x000fe20000000000 */
[----:B------:R-:W-:-:S02]  /*2da0*/  UMOV UR23, 0x8200490 ;  /* 0x0820049000177882 */ /* 0x000fc40000000000 */
[----:B------:R-:W-:Y:S02]  /*2db0*/  USEL UR9, UR4, 0x1, !UP0 ;  /* 0x0000000104097887 */ /* 0x000fe4000c000000 */
[----:B------:R-:W-:Y:S02]  /*2dc0*/  ULOP3.LUT UR10, UR10, 0x10000, URZ, 0xfc, !UPT ;  /* 0x000100000a0a7892 */ /* 0x000fe4000f8efcff */
[----:B------:R-:W-:Y:S02]  /*2dd0*/  ULOP3.LUT UR11, UR11, 0x10000, URZ, 0xfc, !UPT ;  /* 0x000100000b0b7892 */ /* 0x000fe4000f8efcff */
[----:B------:R-:W-:Y:S02]  /*2de0*/  UIADD3 UR9, UPT, UPT, -UR9, URZ, URZ ;  /* 0x000000ff09097290 */ /* 0x000fe4000fffe1ff */
[----:B---3--:R-:W-:Y:S01]  /*2df0*/  UISETP.GE.AND UP3, UPT, UR6, 0x1, UPT ;  /* 0x000000010600788c */ /* 0x008fe2000bf66270 */
[----:B------:R-:W-:Y:S01]  /*2e00*/  UMOV UR20, 0x0 ;  /* 0x0000000000147882 */ /* 0x000fe20000000000 */
[----:B------:R-:W-:Y:S01]  /*2e10*/  UMOV UR21, 0x8200490 ;  /* 0x0820049000157882 */ /* 0x000fe20000000000 */
[----:B------:R-:W-:Y:S01]  /*2e20*/  UMOV UR18, 0x0 ;  /* 0x0000000000127882 */ /* 0x000fe20000000000 */
[----:B------:R-:W-:Y:S01]  /*2e30*/  UMOV UR19, 0x8200490 ;  /* 0x0820049000137882 */ /* 0x000fe20000000000 */
[----:B-1----:R-:W-:-:S15]  /*2e40*/  R2UR UR16, R0 ;  /* 0x00000000001072ca */ /* 0x002fde00000e0000 */
.L_x_58:
[----:B------:R-:W-:Y:S02]  /*2e50*/  LEA R0, R10, UR5, 0x3 ;  /* 0x000000050a007c11 */ /* 0x000fe4000f8e18ff */
[----:B------:R-:W-:Y:S02]  /*2e60*/  SHF.L.U32 R2, R9, 0x1f, RZ ;  /* 0x0000001f09027819 */ /* 0x000fe400000006ff */
[----:B------:R-:W-:Y:S01]  /*2e70*/  PLOP3.LUT P0, PT, PT, PT, UP3, 0x80, 0x8 ;  /* 0x000000000008781c */ /* 0x000fe20003f0f038 */
[----:B------:R-:W-:Y:S01]  /*2e80*/  VIADD R3, R0, 0x90 ;  /* 0x0000009000037836 */ /* 0x000fe20000000000 */
[----:B-1----:R-:W1:Y:S02]  /*2e90*/  SYNCS.PHASECHK.TRANS64.TRYWAIT P1, [R0+URZ+0x80], R2 ;  /* 0x00008002000075a7 */ /* 0x002e6400080211ff */
[----:B-1-3--:R-:W-:Y:S09]  /*2ea0*/  @!P1 BRA `(.L_x_52) ;  /* 0x00000060002c9947 */ /* 0x00aff20003800000 */
.L_x_143:
[----:B------:R-:W-:Y:S01]  /*2eb0*/  LEA R4, R10, UR5, 0x4 ;  /* 0x000000050a047c11 */ /* 0x000fe2000f8e20ff */
[----:B------:R-:W-:Y:S01]  /*2ec0*/  @UP3 ULEA UR6, UR14, UR5, 0x3 ;  /* 0x000000050e063291 */ /* 0x000fe2000f8e18ff */
[----:B------:R-:W-:Y:S01]  /*2ed0*/  PLOP3.LUT P2, PT, PT, PT, PT, 0x80, 0x8 ;  /* 0x000000000008781c */ /* 0x000fe20003f4f070 */
[----:B------:R-:W-:Y:S01]  /*2ee0*/  ULEA UR7, UR15, UR5, 0x3 ;  /* 0x000000050f077291 */ /* 0x000fe2000f8e18ff */
[----:B------:R-:W-:Y:S01]  /*2ef0*/  PRMT R3, RZ, 0x654, R3 ;  /* 0x00000654ff037816 */ /* 0x000fe20000000003 */
[----:B------:R-:W-:Y:S01]  /*2f00*/  ULEA UR8, UR15, UR16, 0x7 ;  /* 0x000000100f087291 */ /* 0x000fe2000f8e38ff */
[----:B------:R-:W2:Y:S01]  /*2f10*/  LDS.128 R4, [R4+0x110] ;  /* 0x0001100004047984 */ /* 0x000ea20000000c00 */
[----:B-1----:R-:W-:Y:S02]  /*2f20*/  @P0 SHF.L.U32 R2, R8, 0x1f, RZ ;  /* 0x0000001f08020819 */ /* 0x002fe400000006ff */
[----:B------:R-:W-:Y:S01]  /*2f30*/  SHF.L.U32 R0, R11, 0x1f, RZ ;  /* 0x0000001f0b007819 */ /* 0x000fe200000006ff */
[----:B------:R-:W-:Y:S01]  /*2f40*/  @!PT LDS RZ, [RZ] ;  /* 0x00000000fffff984 */ /* 0x000fe20000000800 */
[----:B------:R-:W-:Y:S01]  /*2f50*/  @!PT LDS RZ, [RZ] ;  /* 0x00000000fffff984 */ /* 0x000fe20000000800 */
[----:B------:R-:W-:Y:S01]  /*2f60*/  @!PT LDS RZ, [RZ] ;  /* 0x00000000fffff984 */ /* 0x000fe20000000800 */
[----:B------:R-:W-:Y:S01]  /*2f70*/  @!PT LDS RZ, [RZ] ;  /* 0x00000000fffff984 */ /* 0x000fe20000000800 */
[----:B------:R1:W-:Y:S06]  /*2f80*/  MEMBAR.ALL.CTA ;  /* 0x0000000000007992 */ /* 0x0003ec0000008000 */
[----:B-1----:R-:W1:Y:S02]  /*2f90*/  FENCE.VIEW.ASYNC.S ;  /* 0x00000000000073c6 */ /* 0x002e640000000000 */
[----:B-1----:R1:W-:Y:S01]  /*2fa0*/  SYNCS.ARRIVE.TRANS64.RED.A1T0 RZ, [R3+URZ], RZ ;  /* 0x000000ff03ff79a7 */ /* 0x0023e200081004ff */
[----:B------:R1:W3:Y:S01]  /*2fb0*/  @P0 SYNCS.PHASECHK.TRANS64.TRYWAIT P2, [UR6], R2 ;  /* 0x00000002ff0005a7 */ /* 0x0002e20008041106 */
[----:B--2---:R-:W-:Y:S01]  /*2fc0*/  LOP3.LUT P1, RZ, R6, 0x1, RZ, 0xc0, !PT ;  /* 0x0000000106ff7812 */ /* 0x004fe2000782c0ff */
[----:B------:R-:W2:Y:S02]  /*2fd0*/  SYNCS.PHASECHK.TRANS64.TRYWAIT P0, [UR7+0xc0], R0 ;  /* 0x0000c000ff0075a7 */ /* 0x000ea40008001107 */
[----:B-123--:R-:W-:Y:S10]  /*2fe0*/  @!P0 BRA `(.L_x_53) ;  /* 0x0000005c00f08947 */ /* 0x00eff40003800000 */
.L_x_145:
[----:B------:R-:W-:Y:S01]  /*2ff0*/  IADD3 R10, PT, PT, R10, 0x1, RZ ;  /* 0x000000010a0a7810 */ /* 0x000fe20007ffe0ff */
[----:B------:R-:W-:Y:S06]  /*3000*/  BRA.U !UP3, `(.L_x_54) ;  /* 0x000000010bc07547 */ /* 0x000fec000b800000 */
[----:B------:R-:W-:Y:S01]  /*3010*/  UPLOP3.LUT UP4, UPT, UPT, UPT, UPT, 0x40, 0x4 ;  /* 0x000000000004789c */ /* 0x000fe20003f8e870 */
[----:B------:R-:W-:Y:S01]  /*3020*/  UMOV UR13, UR9 ;  /* 0x00000009000d7c82 */ /* 0x000fe20008000000 */
[----:B------:R-:W-:Y:S01]  /*3030*/  UMOV UR12, UR4 ;  /* 0x00000004000c7c82 */ /* 0x000fe20008000000 */
[----:B------:R-:W-:-:S08]  /*3040*/  UMOV UR17, UR14 ;  /* 0x0000000e00117c82 */ /* 0x000fd00008000000 */
.L_x_57:
[----:B------:R-:W-:Y:S02]  /*3050*/  UIADD3 UR13, UPT, UPT, UR13, 0x1, URZ ;  /* 0x000000010d0d7890 */ /* 0x000fe4000fffe0ff */
[----:B--2---:R-:W-:Y:S02]  /*3060*/  ULEA UR6, UR17, UR5, 0x3 ;  /* 0x0000000511067291 */ /* 0x004fe4000f8e18ff */
[----:B------:R-:W-:Y:S01]  /*3070*/  UISETP.NE.AND UP0, UPT, UR13, URZ, UPT ;  /* 0x000000ff0d00728c */ /* 0x000fe2000bf05270 */
[----:B---3--:R-:W-:Y:S10]  /*3080*/  @P2 BRA `(.L_x_55) ;  /* 0x00000000000c2947 */ /* 0x008ff40003800000 */
[----:B-1----:R-:W-:Y:S04]  /*3090*/  SHF.L.U32 R2, R8, 0x1f, RZ ;  /* 0x0000001f08027819 */ /* 0x002fe800000006ff */
[----:B------:R-:W1:Y:S02]  /*30a0*/  SYNCS.PHASECHK.TRANS64.TRYWAIT P0, [UR6], R2 ;  /* 0x00000002ff0075a7 */ /* 0x000e640008001106 */
[----:B-1----:R-:W-:Y:S05]  /*30b0*/  @!P0 BRA `(.L_x_56) ;  /* 0x0000005c00d48947 */ /* 0x002fea0003800000 */
.L_x_55:
[----:B------:R-:W-:Y:S01]  /*30c0*/  UISETP.NE.AND UP1, UPT, UR12, 0x1, UPT ;  /* 0x000000010c00788c */ /* 0x000fe2000bf25270 */
[----:B------:R-:W-:Y:S01]  /*30d0*/  PLOP3.LUT P2, PT, PT, PT, PT, 0x80, 0x8 ;  /* 0x000000000008781c */ /* 0x000fe20003f4f070 */
[----:B------:R-:W-:Y:S02]  /*30e0*/  UIADD3 UR14, UPT, UPT, UR17, 0x1, URZ ;  /* 0x00000001110e7890 */ /* 0x000fe4000fffe0ff */
[----:B------:R-:W-:Y:S02]  /*30f0*/  ULEA UR28, UR17, UR11, 0xa ;  /* 0x0000000b111c7291 */ /* 0x000fe4000f8e50ff */
[----:B------:R-:W-:Y:S01]  /*3100*/  UISETP.NE.AND UP2, UPT, UR14, 0x3, UPT ;  /* 0x000000030e00788c */ /* 0x000fe2000bf45270 */
[----:B------:R-:W-:Y:S01]  /*3110*/  PLOP3.LUT P0, PT, PT, PT, UP1, 0x80, 0x8 ;  /* 0x000000000008781c */ /* 0x000fe20003f0f018 */
[----:B------:R-:W-:Y:S02]  /*3120*/  UIADD3 UR40, UPT, UPT, UR28, 0x2, URZ ;  /* 0x000000021c287890 */ /* 0x000fe4000fffe0ff */
[----:B------:R-:W-:Y:S02]  /*3130*/  USEL UR27, URZ, 0x1, UP2 ;  /* 0x00000001ff1b7887 */ /* 0x000fe40009000000 */
[----:B------:R-:W-:Y:S02]  /*3140*/  USEL UR14, UR14, URZ, UP2 ;  /* 0x000000ff0e0e7287 */ /* 0x000fe40009000000 */
[----:B------:R-:W-:Y:S02]  /*3150*/  UIADD3 UR36, UPT, UPT, UR28, 0x4, URZ ;  /* 0x000000041c247890 */ /* 0x000fe4000fffe0ff */
[----:B------:R-:W-:Y:S01]  /*3160*/  @UP1 ULEA UR26, UR14, UR5, 0x3 ;  /* 0x000000050e1a1291 */ /* 0x000fe2000f8e18ff */
[----:B------:R-:W-:Y:S01]  /*3170*/  LOP3.LUT R8, R8, UR27, RZ, 0x3c, !PT ;  /* 0x0000001b08087c12 */ /* 0x000fe2000f8e3cff */
[----:B------:R-:W-:Y:S02]  /*3180*/  UIADD3 UR32, UPT, UPT, UR28, 0x6, URZ ;  /* 0x000000061c207890 */ /* 0x000fe4000fffe0ff */
[----:B------:R-:W-:Y:S01]  /*3190*/  UIADD3 UR6, UPT, UPT, UR6, 0x18, URZ ;  /* 0x0000001806067890 */ /* 0x000fe2000fffe0ff */
[----:B-1----:R-:W-:Y:S01]  /*31a0*/  @P0 SHF.L.U32 R0, R8, 0x1f, RZ ;  /* 0x0000001f08000819 */ /* 0x002fe200000006ff */
[----:B------:R-:W-:Y:S01]  /*31b0*/  UIADD3 UR12, UPT, UPT, UR12, -0x1, URZ ;  /* 0xffffffff0c0c7890 */ /* 0x000fe2000fffe0ff */
[----:B------:R-:W-:Y:S02]  /*31c0*/  UMOV UR29, 0x40004040 ;  /* 0x40004040001d7882 */ /* 0x000fe40000000000 */
[----:B------:R2:W3:Y:S01]  /*31d0*/  @P0 SYNCS.PHASECHK.TRANS64.TRYWAIT P2, [UR26], R0 ;  /* 0x00000000ff0005a7 */ /* 0x0004e2000804111a */
[----:B------:R-:W-:Y:S01]  /*31e0*/  ULEA UR26, UR17, UR10, 0xa ;  /* 0x0000000a111a7291 */ /* 0x000fe2000f8e50ff */
[----:B------:R-:W-:Y:S01]  /*31f0*/  UMOV UR27, 0x40004040 ;  /* 0x40004040001b7882 */ /* 0x000fe20000000000 */
[----:B------:R-:W-:Y:S02]  /*3200*/  UMOV UR41, 0x40004040 ;  /* 0x4000404000297882 */ /* 0x000fe40000000000 */
[----:B------:R-:W-:Y:S02]  /*3210*/  UIADD3 UR38, UPT, UPT, UR26, 0x2, URZ ;  /* 0x000000021a267890 */ /* 0x000fe4000fffe0ff */
[----:B------:R-:W-:Y:S02]  /*3220*/  UIADD3 UR34, UPT, UPT, UR26, 0x4, URZ ;  /* 0x000000041a227890 */ /* 0x000fe4000fffe0ff */
[----:B------:R-:W-:Y:S01]  /*3230*/  UIADD3 UR30, UPT, UPT, UR26, 0x6, URZ ;  /* 0x000000061a1e7890 */ /* 0x000fe2000fffe0ff */
[----:B------:R2:W-:Y:S01]  /*3240*/  UTCHMMA gdesc[UR26], gdesc[UR28], tmem[UR8], tmem[UR24], idesc[UR25], UP4 ;  /* 0x00ff181c1a0075ea */ /* 0x0005e2000a000008 */
[----:B------:R-:W-:Y:S01]  /*3250*/  UPLOP3.LUT UP4, UPT, UPT, UPT, UPT, 0x80, 0x8 ;  /* 0x000000000008789c */ /* 0x000fe20003f8f070 */
[----:B------:R-:W-:Y:S01]  /*3260*/  UMOV UR39, 0x40004040 ;  /* 0x4000404000277882 */ /* 0x000fe20000000000 */
[----:B------:R-:W-:Y:S01]  /*3270*/  UMOV UR37, 0x40004040 ;  /* 0x4000404000257882 */ /* 0x000fe20000000000 */
[----:B------:R2:W-:Y:S01]  /*3280*/  UTCHMMA gdesc[UR38], gdesc[UR40], tmem[UR8], tmem[UR22], idesc[UR23], UPT ;  /* 0x00ff1628260075ea */ /* 0x0005e2000b800008 */
[----:B------:R-:W-:Y:S01]  /*3290*/  UMOV UR35, 0x40004040 ;  /* 0x4000404000237882 */ /* 0x000fe20000000000 */
[----:B------:R-:W-:Y:S01]  /*32a0*/  UMOV UR33, 0x40004040 ;  /* 0x4000404000217882 */ /* 0x000fe20000000000 */
[----:B------:R-:W-:Y:S01]  /*32b0*/  UMOV UR31, 0x40004040 ;  /* 0x40004040001f7882 */ /* 0x000fe20000000000 */
[----:B------:R2:W-:Y:S01]  /*32c0*/  UTCHMMA gdesc[UR34], gdesc[UR36], tmem[UR8], tmem[UR20], idesc[UR21], UPT ;  /* 0x00ff1424220075ea */ /* 0x0005e2000b800008 */
[----:B------:R2:W-:Y:S01]  /*32d0*/  UTCHMMA gdesc[UR30], gdesc[UR32], tmem[UR8], tmem[UR18], idesc[UR19], UPT ;  /* 0x00ff12201e0075ea */ /* 0x0005e2000b800008 */
[----:B------:R2:W-:Y:S01]  /*32e0*/  UTCBAR [UR6], URZ ;  /* 0x000000ff060073e9 */ /* 0x0005e200080000ff */
[----:B------:R-:W-:Y:S01]  /*32f0*/  UMOV UR17, UR14 ;  /* 0x0000000e00117c82 */ /* 0x000fe20008000000 */
[----:B------:R-:W-:Y:S05]  /*3300*/  BRA.U UP0, `(.L_x_57) ;  /* 0xfffffffd00507547 */ /* 0x000fea000b83ffff */
.L_x_54:
[----:B------:R-:W-:Y:S01]  /*3310*/  UIADD3 UR15, UPT, UPT, UR15, 0x1, URZ ;  /* 0x000000010f0f7890 */ /* 0x000fe2000fffe0ff */
[C---:B------:R-:W-:Y:S01]  /*3320*/  ISETP.NE.AND P0, PT, R10.reuse, 0x2, PT ;  /* 0x000000020a00780c */ /* 0x040fe20003f05270 */
[----:B------:R-:W-:Y:S02]  /*3330*/  UIADD3 UR7, UPT, UPT, UR7, 0xa0, URZ ;  /* 0x000000a007077890 */ /* 0x000fe4000fffe0ff */
[----:B------:R-:W-:Y:S01]  /*3340*/  UISETP.NE.AND UP0, UPT, UR15, 0x4, UPT ;  /* 0x000000040f00788c */ /* 0x000fe2000bf05270 */
[----:B-12---:R-:W-:Y:S02]  /*3350*/  SEL R0, RZ, 0x1, P0 ;  /* 0x00000001ff007807 */ /* 0x006fe40000000000 */
[----:B------:R-:W-:Y:S01]  /*3360*/  SEL R10, R10, RZ, P0 ;  /* 0x000000ff0a0a7207 */ /* 0x000fe20000000000 */
[----:B------:R-:W-:Y:S01]  /*3370*/  USEL UR6, URZ, 0x1, UP0 ;  /* 0x00000001ff067887 */ /* 0x000fe20008000000 */
[----:B------:R-:W-:Y:S01]  /*3380*/  LOP3.LUT R9, R9, R0, RZ, 0x3c, !PT ;  /* 0x0000000009097212 */ /* 0x000fe200078e3cff */
[----:B------:R-:W-:Y:S01]  /*3390*/  USEL UR15, UR15, URZ, UP0 ;  /* 0x000000ff0f0f7287 */ /* 0x000fe20008000000 */
[----:B------:R1:W-:Y:S03]  /*33a0*/  UTCBAR [UR7], URZ ;  /* 0x000000ff070073e9 */ /* 0x0003e600080000ff */
[----:B------:R-:W-:Y:S01]  /*33b0*/  LOP3.LUT R11, R11, UR6, RZ, 0x3c, !PT ;  /* 0x000000060b0b7c12 */ /* 0x000fe2000f8e3cff */
[----:B------:R-:W-:Y:S07]  /*33c0*/  @P1 BRA `(.L_x_58) ;  /* 0xfffffff800a01947 */ /* 0x000fee000383ffff */
[----:B------:R-:W2:Y:S01]  /*33d0*/  S2UR UR4, SR_CgaCtaId ;  /* 0x00000000000479c3 */ /* 0x000ea20000008800 */
[----:B------:R-:W-:Y:S01]  /*33e0*/  ELECT P0, URZ, PT ;  /* 0x0000000000ff782f */ /* 0x000fe20003800000 */
[----:B------:R-:W-:Y:S01]  /*33f0*/  IMAD.MOV.U32 R0, RZ, RZ, 0x1 ;  /* 0x00000001ff007424 */ /* 0x000fe200078e00ff */
[----:B------:R-:W-:Y:S01]  /*3400*/  UIADD3 UR5, UPT, UPT, UR5, 0xc0, URZ ;  /* 0x000000c005057890 */ /* 0x000fe2000fffe0ff */
[----:B------:R-:W-:Y:S01]  /*3410*/  SHF.L.U32 R2, R11, 0x1f, RZ ;  /* 0x0000001f0b027819 */ /* 0x000fe200000006ff */
[----:B------:R-:W-:-:S03]  /*3420*/  UMOV UR6, 0x40 ;  /* 0x0000004000067882 */ /* 0x000fc60000000000 */
[----:B------:R-:W-:Y:S01]  /*3430*/  UVIRTCOUNT.DEALLOC.SMPOOL 0x80 ;  /* 0x000000800000784c */ /* 0x000fe20000000000 */
[----:B--2---:R-:W-:Y:S02]  /*3440*/  ULEA UR4, UR4, UR6, 0x18 ;  /* 0x0000000604047291 */ /* 0x004fe4000f8ec0ff */
[----:B------:R-:W-:-:S07]  /*3450*/  ULEA UR6, UR15, UR5, 0x3 ;  /* 0x000000050f067291 */ /* 0x000fce000f8e18ff */
[----:B------:R2:W-:Y:S02]  /*3460*/  @P0 STS.U8 [UR4+0x1c], R0 ;  /* 0x00001c00ff000988 */ /* 0x0005e40008000004 */
[----:B------:R-:W4:Y:S02]  /*3470*/  SYNCS.PHASECHK.TRANS64.TRYWAIT P0, [UR6], R2 ;  /* 0x00000002ff0075a7 */ /* 0x000f240008001106 */
[----:B--2-4-:R-:W-:Y:S05]  /*3480*/  @!P0 BRA `(.L_x_59) ;  /* 0x0000005800f88947 */ /* 0x014fea0003800000 */
.L_x_148:
[----:B-1----:R-:W-:-:S04]  /*3490*/  UIADD3 UR7, UPT, UPT, UR15, 0x1, URZ ;  /* 0x000000010f077890 */ /* 0x002fc8000fffe0ff */
[----:B------:R-:W-:-:S04]  /*34a0*/  UISETP.NE.AND UP0, UPT, UR7, 0x4, UPT ;  /* 0x000000040700788c */ /* 0x000fc8000bf05270 */
[----:B------:R-:W-:Y:S02]  /*34b0*/  USEL UR8, URZ, 0x1, UP0 ;  /* 0x00000001ff087887 */ /* 0x000fe40008000000 */
[----:B------:R-:W-:-:S04]  /*34c0*/  USEL UR7, UR7, URZ, UP0 ;  /* 0x000000ff07077287 */ /* 0x000fc80008000000 */
[----:B------:R-:W-:Y:S01]  /*34d0*/  ULEA UR6, UR7, UR5, 0x3 ;  /* 0x0000000507067291 */ /* 0x000fe2000f8e18ff */
[----:B--2---:R-:W-:-:S04]  /*34e0*/  LOP3.LUT R2, R11, UR8, RZ, 0x3c, !PT ;  /* 0x000000080b027c12 */ /* 0x004fc8000f8e3cff */
[----:B------:R-:W-:-:S04]  /*34f0*/  SHF.L.U32 R3, R2, 0x1f, RZ ;  /* 0x0000001f02037819 */ /* 0x000fc800000006ff */
[----:B------:R-:W1:Y:S02]  /*3500*/  SYNCS.PHASECHK.TRANS64.TRYWAIT P0, [UR6], R3 ;  /* 0x00000003ff0075a7 */ /* 0x000e640008001106 */
[----:B-1----:R-:W-:Y:S05]  /*3510*/  @!P0 BRA `(.L_x_60) ;  /* 0x0000005800ec8947 */ /* 0x002fea0003800000 */
.L_x_150:
        /* <DEDUP_REMOVED lines=9> */
.L_x_152:
[----:B------:R-:W-:-:S04]  /*35b0*/  UIADD3 UR7, UPT, UPT, UR7, 0x1, URZ ;  /* 0x0000000107077890 */ /* 0x000fc8000fffe0ff */
[----:B------:R-:W-:-:S04]  /*35c0*/  UISETP.NE.AND UP0, UPT, UR7, 0x4, UPT ;  /* 0x000000040700788c */ /* 0x000fc8000bf05270 */
[----:B------:R-:W-:Y:S02]  /*35d0*/  USEL UR6, URZ, 0x1, UP0 ;  /* 0x00000001ff067887 */ /* 0x000fe40008000000 */
[----:B------:R-:W-:-:S04]  /*35e0*/  USEL UR7, UR7, URZ, UP0 ;  /* 0x000000ff07077287 */ /* 0x000fc80008000000 */
[----:B------:R-:W-:Y:S01]  /*35f0*/  ULEA UR7, UR7, UR5, 0x3 ;  /* 0x0000000507077291 */ /* 0x000fe2000f8e18ff */
[----:B------:R-:W-:-:S04]  /*3600*/  LOP3.LUT R2, R2, UR6, RZ, 0x3c, !PT ;  /* 0x0000000602027c12 */ /* 0x000fc8000f8e3cff */
[----:B------:R-:W-:-:S04]  /*3610*/  SHF.L.U32 R2, R2, 0x1f, RZ ;  /* 0x0000001f02027819 */ /* 0x000fc800000006ff */
[----:B------:R-:W2:Y:S02]  /*3620*/  SYNCS.PHASECHK.TRANS64.TRYWAIT P0, [UR7], R2 ;  /* 0x00000002ff0075a7 */ /* 0x000ea40008001107 */
[----:B--2---:R-:W-:Y:S05]  /*3630*/  @!P0 BRA `(.L_x_62) ;  /* 0x0000005800d48947 */ /* 0x004fea0003800000 */
.L_x_154:
[----:B------:R-:W-:Y:S01]  /*3640*/  NOP ;  /* 0x0000000000007918 */ /* 0x000fe20000000000 */
[----:B-1----:R-:W1:Y:S01]  /*3650*/  LDS R0, [UR4+0x14] ;  /* 0x00001404ff007984 */ /* 0x002e620008000800 */
[----:B------:R-:W-:Y:S01]  /*3660*/  ULOP3.LUT UR6, UR16, 0xffff, URZ, 0xc0, !UPT ;  /* 0x0000ffff10067892 */ /* 0x000fe2000f8ec0ff */
[----:B------:R-:W-:Y:S01]  /*3670*/  UMOV UR8, 0xffff ;  /* 0x0000ffff00087882 */ /* 0x000fe20000000000 */
[----:B------:R-:W-:Y:S02]  /*3680*/  UMOV UR5, 0x1 ;  /* 0x0000000100057882 */ /* 0x000fe40000000000 */
[----:B------:R-:W-:-:S04]  /*3690*/  USHF.R.U32.HI UR6, URZ, 0x5, UR6 ;  /* 0x00000005ff067899 */ /* 0x000fc80008011606 */
[----:B------:R-:W-:Y:S02]  /*36a0*/  USHF.L.U32 UR8, UR8, UR6, URZ ;  /* 0x0000000608087299 */ /* 0x000fe400080006ff */
[----:B------:R-:W-:-:S04]  /*36b0*/  USHF.L.U32 UR5, UR5, UR6, URZ ;  /* 0x0000000605057299 */ /* 0x000fc800080006ff */
[----:B-1----:R-:W-:-:S04]  /*36c0*/  LOP3.LUT R0, R0, UR8, RZ, 0xc0, !PT ;  /* 0x0000000800007c12 */ /* 0x002fc8000f8ec0ff */
[----:B------:R-:W-:-:S13]  /*36d0*/  ISETP.NE.AND P0, PT, R0, UR8, PT ;  /* 0x0000000800007c0c */ /* 0x000fda000bf05270 */
[----:B------:R-:W-:Y:S05]  /*36e0*/  @P0 BRA `(.L_x_63) ;  /* 0x0000000000580947 */ /* 0x000fea0003800000 */
[----:B------:R-:W1:Y:S02]  /*36f0*/  LDS R0, [UR4+0x18] ;  /* 0x00001804ff007984 */ /* 0x000e640008000800 */
[----:B-1----:R-:W-:-:S04]  /*3700*/  LOP3.LUT R0, R0, UR5, RZ, 0xc0, !PT ;  /* 0x0000000500007c12 */ /* 0x002fc8000f8ec0ff */
[----:B------:R-:W-:-:S13]  /*3710*/  ISETP.NE.AND P0, PT, R0, UR5, PT ;  /* 0x0000000500007c0c */ /* 0x000fda000bf05270 */
[----:B------:R-:W-:Y:S05]  /*3720*/  @P0 BRA `(.L_x_64) ;  /* 0x00000000003c0947 */ /* 0x000fea0003800000 */
[----:B------:R-:W1:Y:S01]  /*3730*/  S2R R2, SR_LANEID ;  /* 0x0000000000027919 */ /* 0x000e620000000000 */
[----:B------:R-:W-:Y:S01]  /*3740*/  ULOP3.LUT UR8, URZ, UR8, URZ, 0x33, !UPT ;  /* 0x00000008ff087292 */ /* 0x000fe2000f8e33ff */
[----:B------:R-:W-:Y:S02]  /*3750*/  VOTEU.ANY UR7, UPT, PT ;  /* 0x0000000000077886 */ /* 0x000fe400038e0100 */
[----:B------:R-:W-:-:S03]  /*3760*/  UFLO.U32 UR7, UR7 ;  /* 0x00000007000772bd */ /* 0x000fc600080e0000 */
[----:B------:R-:W-:-:S04]  /*3770*/  IMAD.U32 R0, RZ, RZ, UR8 ;  /* 0x00000008ff007e24 */ /* 0x000fc8000f8e00ff */
[----:B------:R2:W4:Y:S02]  /*3780*/  REDUX UR6, R0 ;  /* 0x00000000000673c4 */ /* 0x0005240000000000 */
[----:B------:R1:W-:Y:S02]  /*3790*/  UTCATOMSWS.AND URZ, UR8 ;  /* 0x0000000800ff79e3 */ /* 0x0003e40008000000 */
[----:B-1----:R-:W-:Y:S02]  /*37a0*/  ISETP.EQ.U32.AND P0, PT, R2, UR7, PT ;  /* 0x0000000702007c0c */ /* 0x002fe4000bf02070 */
[----:B--2---:R-:W-:Y:S02]  /*37b0*/  LOP3.LUT R0, RZ, UR5, RZ, 0x33, !PT ;  /* 0x00000005ff007c12 */ /* 0x004fe4000f8e33ff */
[----:B----4-:R-:W-:Y:S02]  /*37c0*/  MOV R2, UR6 ;  /* 0x0000000600027c02 */ /* 0x010fe40008000f00 */
[----:B------:R-:W1:Y:S07]  /*37d0*/  REDUX UR5, R0 ;  /* 0x00000000000573c4 */ /* 0x000e6e0000000000 */
[----:B------:R2:W-:Y:S01]  /*37e0*/  @P0 ATOMS.AND RZ, [UR4+0x14], R2 ;  /* 0x00001402ffff098c */ /* 0x0005e2000a800004 */
[----:B-1----:R-:W-:-:S05]  /*37f0*/  IMAD.U32 R0, RZ, RZ, UR5 ;  /* 0x00000005ff007e24 */ /* 0x002fca000f8e00ff */
[----:B------:R2:W-:Y:S01]  /*3800*/  @P0 ATOMS.AND RZ, [UR4+0x18], R0 ;  /* 0x00001800ffff098c */ /* 0x0005e2000a800004 */
[----:B------:R-:W-:Y:S05]  /*3810*/  BRA `(.L_x_65) ;  /* 0x0000000000147947 */ /* 0x000fea0003800000 */
.L_x_64:
[----:B------:R-:W-:Y:S02]  /*3820*/  MOV R2, 0x3840 ;  /* 0x0000384000027802 */ /* 0x000fe40000000f00 */
[----:B---3-5:R-:W-:Y:S05]  /*3830*/  CALL.REL.NOINC `($__internal_0_$__cuda_sm10x_tcgen05_guardrail_trap_col_being_dealloced_not_returned_by_alloc) ;  /* 0x0000005c00bc7944 */ /* 0x028fea0003c00000 */
[----:B------:R-:W-:Y:S05]  /*3840*/  BRA `(.L_x_65) ;  /* 0x0000000000087947 */ /* 0x000fea0003800000 */
.L_x_63:
[----:B------:R-:W-:Y:S02]  /*3850*/  MOV R2, 0x3870 ;  /* 0x0000387000027802 */ /* 0x000fe40000000f00 */
[----:B---3-5:R-:W-:Y:S05]  /*3860*/  CALL.REL.NOINC `($__internal_2_$__cuda_sm10x_tcgen05_guardrail_trap_unallocated_columns_being_dealloced) ;  /* 0x0000005c00c87944 */ /* 0x028fea0003c00000 */
.L_x_65:
[----:B------:R-:W-:Y:S01]  /*3870*/  NOP ;  /* 0x0000000000007918 */ /* 0x000fe20000000000 */
[----:B------:R-:W-:Y:S05]  /*3880*/  EXIT ;  /* 0x000000000000794d */ /* 0x000fea0003800000 */
.L_x_47:
[----:B------:R-:W-:-:S09]  /*3890*/  UISETP.NE.OR UP2, UPT, UR8, 0x3, !UP2 ;  /* 0x000000030800788c */ /* 0x000fd2000d745670 */
[----:B------:R-:W-:Y:S05]  /*38a0*/  BRA.U UP2, `(.L_x_66) ;  /* 0x0000001102087547 */ /* 0x000fea000b800000 */
[----:B------:R-:W1:Y:S01]  /*38b0*/  LDC R0, c[0x0][0xb30] ;  /* 0x0002cc00ff007b82 */ /* 0x000e620000000800 */
[----:B------:R-:W2:Y:S01]  /*38c0*/  LDCU.64 UR8, c[0x0][0x888] ;  /* 0x00011100ff0877ac */ /* 0x000ea20008000a00 */
[----:B------:R-:W-:Y:S02]  /*38d0*/  HFMA2 R27, -RZ, RZ, 0, 0 ;  /* 0x00000000ff1b7431 */ /* 0x000fe400000001ff */
[----:B------:R-:W-:Y:S01]  /*38e0*/  IMAD.MOV.U32 R29, RZ, RZ, 0x1 ;  /* 0x00000001ff1d7424 */ /* 0x000fe200078e00ff */
[----:B------:R-:W-:Y:S01]  /*38f0*/  MOV R25, 0x2000 ;  /* 0x0000200000197802 */ /* 0x000fe20000000f00 */
[----:B------:R-:W4:Y:S01]  /*3900*/  LDCU.64 UR4, c[0x0][0x890] ;  /* 0x00011200ff0477ac */ /* 0x000f220008000a00 */
[----:B------:R-:W-:Y:S01]  /*3910*/  IMAD.MOV.U32 R28, RZ, RZ, RZ ;  /* 0x000000ffff1c7224 */ /* 0x000fe200078e00ff */
[----:B------:R-:W3:Y:S01]  /*3920*/  LDC R24, c[0x0][0x370] ;  /* 0x0000dc00ff187b82 */ /* 0x000ee20000000800 */
[----:B------:R-:W-:Y:S01]  /*3930*/  UMOV UR7, 0x400 ;  /* 0x0000040000077882 */ /* 0x000fe20000000000 */
[----:B------:R-:W-:-:S02]  /*3940*/  UPLOP3.LUT UP1, UPT, UPT, UPT, UPT, 0x40, 0x4 ;  /* 0x000000000004789c */ /* 0x000fc40003f2e870 */
[----:B------:R-:W-:-:S04]  /*3950*/  ULEA UR7, UR37, UR7, 0x18 ;  /* 0x0000000725077291 */ /* 0x000fc8000f8ec0ff */
[----:B------:R-:W3:Y:S01]  /*3960*/  LDC R3, c[0x0][0xb0c] ;  /* 0x0002c300ff037b82 */ /* 0x000ee20000000800 */
[----:B------:R-:W-:Y:S02]  /*3970*/  UIADD3 UR13, UPT, UPT, UR7, 0x48, URZ ;  /* 0x00000048070d7890 */ /* 0x000fe4000fffe0ff */
[----:B--2---:R-:W-:Y:S02]  /*3980*/  UISETP.NE.U32.AND UP2, UPT, UR8, URZ, UPT ;  /* 0x000000ff0800728c */ /* 0x004fe4000bf45070 */
[----:B------:R-:W-:Y:S02]  /*3990*/  UIADD3 UR33, UPT, UPT, UR7, 0x30, URZ ;  /* 0x0000003007217890 */ /* 0x000fe4000fffe0ff */
[----:B----4-:R-:W-:Y:S01]  /*39a0*/  UISETP.NE.U32.AND UP3, UPT, UR4, URZ, UPT ;  /* 0x000000ff0400728c */ /* 0x010fe2000bf65070 */
[----:B------:R-:W2:Y:S01]  /*39b0*/  LDC R18, c[0x0][0xb20] ;  /* 0x0002c800ff127b82 */ /* 0x000ea20000000800 */
[----:B-1----:R-:W-:Y:S01]  /*39c0*/  ISETP.NE.AND P1, PT, R0, 0x1, PT ;  /* 0x000000010000780c */ /* 0x002fe20003f25270 */
[----:B------:R-:W-:-:S02]  /*39d0*/  UISETP.NE.AND.EX UP2, UPT, UR9, URZ, UPT, UP2 ;  /* 0x000000ff0900728c */ /* 0x000fc4000bf45320 */
[----:B------:R-:W-:Y:S02]  /*39e0*/  UIADD3 UR25, UPT, UPT, UR7, 0x38, URZ ;  /* 0x0000003807197890 */ /* 0x000fe4000fffe0ff */
[----:B------:R-:W-:Y:S02]  /*39f0*/  UIADD3 UR17, UPT, UPT, UR7, 0x40, URZ ;  /* 0x0000004007117890 */ /* 0x000fe4000fffe0ff */
[----:B------:R-:W1:Y:S01]  /*3a00*/  LDC.64 R30, c[0x0][0x348] ;  /* 0x0000d200ff1e7b82 */ /* 0x000e620000000a00 */
[----:B------:R-:W-:Y:S02]  /*3a10*/  UPRMT UR13, UR37, 0x654, UR13 ;  /* 0x00000654250d7896 */ /* 0x000fe4000800000d */
[----:B------:R-:W-:-:S05]  /*3a20*/  UISETP.NE.AND.EX UP3, UPT, UR5, URZ, UPT, UP3 ;  /* 0x000000ff0500728c */ /* 0x000fca000bf65330 */
[----:B------:R-:W4:Y:S08]  /*3a30*/  LDC.64 R16, c[0x0][0xb10] ;  /* 0x0002c400ff107b82 */ /* 0x000f300000000a00 */
[----:B------:R-:W1:Y:S08]  /*3a40*/  LDC.64 R6, c[0x0][0xb18] ;  /* 0x0002c600ff067b82 */ /* 0x000e700000000a00 */
[----:B------:R-:W1:Y:S08]  /*3a50*/  LDC.64 R4, c[0x0][0xb28] ;  /* 0x0002ca00ff047b82 */ /* 0x000e700000000a00 */
[----:B--23--:R-:W1:Y:S02]  /*3a60*/  LDC R19, c[0x0][0x374] ;  /* 0x0000dd00ff137b82 */ /* 0x00ce640000000800 */
.L_x_77:
[C---:B------:R-:W-:Y:S02]  /*3a70*/  LEA R0, R28.reuse, UR7, 0x3 ;  /* 0x000000071c007c11 */ /* 0x040fe4000f8e18ff */
[----:B------:R-:W-:Y:S02]  /*3a80*/  SHF.L.U32 R2, R27, 0x1f, RZ ;  /* 0x0000001f1b027819 */ /* 0x000fe400000006ff */
[----:B------:R-:W-:Y:S02]  /*3a90*/  LEA R20, R28, UR7, 0x4 ;  /* 0x000000071c147c11 */ /* 0x000fe4000f8e20ff */
[----:B--2---:R-:W2:Y:S02]  /*3aa0*/  SYNCS.PHASECHK.TRANS64.TRYWAIT P0, [R0+URZ+0x80], R2 ;  /* 0x00008002000075a7 */ /* 0x004ea400080011ff */
[----:B--2---:R-:W-:Y:S05]  /*3ab0*/  @!P0 BRA `(.L_x_67) ;  /* 0x0000005400cc8947 */ /* 0x004fea0003800000 */
.L_x_155:
[----:B------:R-:W-:Y:S01]  /*3ac0*/  ISETP.GE.AND P0, PT, R40, 0x1, PT ;  /* 0x000000012800780c */ /* 0x000fe20003f06270 */
[----:B------:R-:W3:Y:S01]  /*3ad0*/  LDS.128 R20, [R20+0x110] ;  /* 0x0001100014147984 */ /* 0x000ee20000000c00 */
[----:B--2---:R-:W-:Y:S01]  /*3ae0*/  VIADD R0, R0, 0x90 ;  /* 0x0000009000007836 */ /* 0x004fe20000000000 */
[----:B------:R-:W-:Y:S01]  /*3af0*/  @!PT LDS RZ, [RZ] ;  /* 0x00000000fffff984 */ /* 0x000fe20000000800 */
[----:B------:R-:W-:Y:S01]  /*3b00*/  @!PT LDS RZ, [RZ] ;  /* 0x00000000fffff984 */ /* 0x000fe20000000800 */
[----:B------:R-:W-:Y:S01]  /*3b10*/  @!PT LDS RZ, [RZ] ;  /* 0x00000000fffff984 */ /* 0x000fe20000000800 */
[----:B------:R-:W-:Y:S01]  /*3b20*/  @!PT LDS RZ, [RZ] ;  /* 0x00000000fffff984 */ /* 0x000fe20000000800 */
[----:B------:R2:W-:Y:S06]  /*3b30*/  MEMBAR.ALL.CTA ;  /* 0x0000000000007992 */ /* 0x0005ec0000008000 */
[----:B--2---:R-:W2:Y:S01]  /*3b40*/  FENCE.VIEW.ASYNC.S ;  /* 0x00000000000073c6 */ /* 0x004ea20000000000 */
[----:B------:R-:W-:Y:S04]  /*3b50*/  PRMT R0, RZ, 0x654, R0 ;  /* 0x00000654ff007816 */ /* 0x000fe80000000000 */
[----:B--2---:R2:W-:Y:S01]  /*3b60*/  SYNCS.ARRIVE.TRANS64.RED.A1T0 RZ, [R0+URZ], RZ ;  /* 0x000000ff00ff79a7 */ /* 0x0045e200081004ff */
[----:B---3--:R-:W-:Y:S11]  /*3b70*/  LOP3.LUT P3, RZ, R22, 0x1, RZ, 0xc0, !PT ;  /* 0x0000000116ff7812 */ /* 0x008ff6000786c0ff */
[----:B------:R-:W-:Y:S02]  /*3b80*/  @!UPT UIADD3 URZ, UPT, UPT, URZ, URZ, URZ ;  /* 0x000000fffffff290 */ /* 0x000fe4000fffe0ff */
[----:B------:R-:W-:Y:S02]  /*3b90*/  @P3 MOV R11, R20 ;  /* 0x00000014000b3202 */ /* 0x000fe40000000f00 */
[----:B------:R-:W-:Y:S01]  /*3ba0*/  @P3 LOP3.LUT R10, R21, 0xffff, RZ, 0xc0, !PT ;  /* 0x0000ffff150a3812 */ /* 0x000fe200078ec0ff */
[----:B--2---:R-:W-:Y:S06]  /*3bb0*/  @!P0 BRA `(.L_x_68) ;  /* 0x0000000000a48947 */ /* 0x004fec0003800000 */
[-C--:B-1----:R-:W-:Y:S01]  /*3bc0*/  IMAD.HI.U32 R0, R19, R7.reuse, RZ ;  /* 0x0000000713007227 */ /* 0x082fe200078e00ff */
[----:B------:R-:W-:Y:S02]  /*3bd0*/  ISETP.NE.AND P0, PT, R6, 0x1, PT ;  /* 0x000000010600780c */ /* 0x000fe40003f05270 */
[----:B------:R-:W-:Y:S01]  /*3be0*/  ISETP.NE.AND P2, PT, R40, 0x1, PT ;  /* 0x000000012800780c */ /* 0x000fe20003f45270 */
[----:B----4-:R-:W-:Y:S01]  /*3bf0*/  IMAD.HI.U32 R9, R24, R16, RZ ;  /* 0x0000001018097227 */ /* 0x010fe200078e00ff */
[----:B------:R-:W-:Y:S02]  /*3c00*/  SHF.R.U32.HI R0, RZ, R18, R0 ;  /* 0x00000012ff007219 */ /* 0x000fe40000011600 */
[----:B------:R-:W-:Y:S01]  /*3c10*/  ISETP.NE.AND P4, PT, R3, 0x1, PT ;  /* 0x000000010300780c */ /* 0x000fe20003f85270 */
[----:B------:R-:W-:Y:S01]  /*3c20*/  IMAD.HI.U32 R13, R10, R7, RZ ;  /* 0x000000070a0d7227 */ /* 0x000fe200078e00ff */
[----:B------:R-:W-:Y:S02]  /*3c30*/  SHF.R.U32.HI R9, RZ, R17, R9 ;  /* 0x00000011ff097219 */ /* 0x000fe40000011609 */
[----:B------:R-:W-:Y:S01]  /*3c40*/  SEL R0, R19, R0, !P0 ;  /* 0x0000000013007207 */ /* 0x000fe20004000000 */
[----:B------:R-:W-:Y:S01]  /*3c50*/  IMAD.HI.U32 R12, R11, R16, RZ ;  /* 0x000000100b0c7227 */ /* 0x000fe200078e00ff */
[----:B------:R-:W-:Y:S03]  /*3c60*/  SEL R9, R24, R9, !P4 ;  /* 0x0000000918097207 */ /* 0x000fe60006000000 */
[-C--:B------:R-:W-:Y:S01]  /*3c70*/  IMAD.HI.U32 R8, R0, R4.reuse, RZ ;  /* 0x0000000400087227 */ /* 0x080fe200078e00ff */
[----:B------:R-:W-:Y:S03]  /*3c80*/  SHF.R.U32.HI R12, RZ, R17, R12 ;  /* 0x00000011ff0c7219 */ /* 0x000fe6000001160c */
[----:B------:R-:W-:Y:S01]  /*3c90*/  IMAD.HI.U32 R2, R9, R4, RZ ;  /* 0x0000000409027227 */ /* 0x000fe200078e00ff */
[-C--:B------:R-:W-:Y:S02]  /*3ca0*/  @P2 SHF.R.U32.HI R0, RZ, R5.reuse, R8 ;  /* 0x00000005ff002219 */ /* 0x080fe40000011608 */
[----:B------:R-:W-:Y:S02]  /*3cb0*/  SHF.R.U32.HI R8, RZ, R18, R13 ;  /* 0x00000012ff087219 */ /* 0x000fe4000001160d */
[----:B------:R-:W-:Y:S01]  /*3cc0*/  @P2 SHF.R.U32.HI R9, RZ, R5, R2 ;  /* 0x00000005ff092219 */ /* 0x000fe20000011602 */
[----:B------:R-:W-:Y:S01]  /*3cd0*/  IMAD R0, R40, R0, RZ ;  /* 0x0000000028007224 */ /* 0x000fe200078e02ff */
[----:B------:R-:W-:Y:S02]  /*3ce0*/  SEL R8, R10, R8, !P0 ;  /* 0x000000080a087207 */ /* 0x000fe40004000000 */
[----:B------:R-:W-:Y:S01]  /*3cf0*/  SEL R2, R11, R12, !P4 ;  /* 0x0000000c0b027207 */ /* 0x000fe20006000000 */
[----:B------:R-:W-:Y:S01]  /*3d00*/  IMAD R12, R40, R9, RZ ;  /* 0x00000009280c7224 */ /* 0x000fe200078e02ff */
[C---:B------:R-:W-:Y:S01]  /*3d10*/  ISETP.GE.AND P0, PT, R8.reuse, R0, PT ;  /* 0x000000000800720c */ /* 0x040fe20003f06270 */
[----:B------:R-:W-:Y:S03]  /*3d20*/  IMAD.HI.U32 R0, R8, R4, RZ ;  /* 0x0000000408007227 */ /* 0x000fe600078e00ff */
[----:B------:R-:W-:Y:S02]  /*3d30*/  ISETP.GE.OR P0, PT, R2, R12, P0 ;  /* 0x0000000c0200720c */ /* 0x000fe40000706670 */
[-C--:B------:R-:W-:Y:S04]  /*3d40*/  SHF.R.U32.HI R0, RZ, R5.reuse, R0 ;  /* 0x00000005ff007219 */ /* 0x080fe80000011600 */
[----:B------:R-:W-:Y:S05]  /*3d50*/  SEL R13, R8, R0, !P2 ;  /* 0x00000000080d7207 */ /* 0x000fea0005000000 */
[----:B------:R-:W-:Y:S02]  /*3d60*/  IMAD.MOV R12, RZ, RZ, -R13 ;  /* 0x000000ffff0c7224 */ /* 0x000fe400078e0a0d */
[----:B------:R-:W-:Y:S04]  /*3d70*/  @!P0 IMAD.HI.U32 R0, R2, R4, RZ ;  /* 0x0000000402008227 */ /* 0x000fe800078e00ff */
[----:B------:R-:W-:Y:S01]  /*3d80*/  IMAD R12, R40, R12, R8 ;  /* 0x0000000c280c7224 */ /* 0x000fe200078e0208 */
[----:B------:R-:W-:Y:S04]  /*3d90*/  @!P0 SHF.R.U32.HI R0, RZ, R5, R0 ;  /* 0x00000005ff008219 */ /* 0x000fe80000011600 */
[----:B------:R-:W-:Y:S04]  /*3da0*/  @!P0 SEL R0, R2, R0, !P2 ;  /* 0x0000000002008207 */ /* 0x000fe80005000000 */
[----:B------:R-:W-:Y:S01]  /*3db0*/  @!P0 IADD3 R13, PT, PT, R13, -R0, RZ ;  /* 0x800000000d0d8210 */ /* 0x000fe20007ffe0ff */
[----:B------:R-:W-:Y:S01]  /*3dc0*/  @!P0 IMAD R0, R9, R12, R0 ;  /* 0x0000000c09008224 */ /* 0x000fe200078e0200 */
[----:B------:R-:W-:Y:S01]  /*3dd0*/  IADD3 R9, PT, PT, -R8, RZ, RZ ;  /* 0x000000ff08097210 */ /* 0x000fe20007ffe1ff */
[--C-:B------:R-:W-:Y:S02]  /*3de0*/  IMAD.MOV R12, RZ, RZ, -R2.reuse ;  /* 0x000000ffff0c7224 */ /* 0x100fe400078e0a02 */
[----:B------:R-:W-:Y:S02]  /*3df0*/  @!P0 IMAD R8, R13, R40, R2 ;  /* 0x000000280d088224 */ /* 0x000fe400078e0202 */
[----:B------:R-:W-:Y:S02]  /*3e00*/  @!P0 IMAD.MOV.U32 R2, RZ, RZ, R0 ;  /* 0x000000ffff028224 */ /* 0x000fe400078e0000 */
[----:B------:R-:W-:Y:S02]  /*3e10*/  IMAD R11, R3, R12, R11 ;  /* 0x0000000c030b7224 */ /* 0x000fe400078e020b */
[----:B------:R-:W-:Y:S02]  /*3e20*/  IMAD R10, R6, R9, R10 ;  /* 0x00000009060a7224 */ /* 0x000fe400078e020a */
[----:B------:R-:W-:Y:S02]  /*3e30*/  IMAD R11, R2, R3, R11 ;  /* 0x00000003020b7224 */ /* 0x000fe400078e020b */
[----:B------:R-:W-:Y:S02]  /*3e40*/  IMAD R10, R8, R6, R10 ;  /* 0x00000006080a7224 */ /* 0x000fe400078e020a */
.L_x_68:
[----:B------:R-:W-:Y:S05]  /*3e50*/  BRA.U UP1, `(.L_x_69) ;  /* 0x0000000101107547 */ /* 0x000fea000b800000 */
[----:B------:R-:W-:Y:S04]  /*3e60*/  MOV R2, UR6 ;  /* 0x0000000600027c02 */ /* 0x000fe80008000f00 */
[----:B------:R-:W-:Y:S04]  /*3e70*/  SHF.L.U32 R2, R2, 0x1f, RZ ;  /* 0x0000001f02027819 */ /* 0x000fe800000006ff */
[----:B------:R-:W2:Y:S02]  /*3e80*/  SYNCS.PHASECHK.TRANS64.TRYWAIT P0, [UR7+0x78], R2 ;  /* 0x00007802ff0075a7 */ /* 0x000ea40008001107 */
[----:B--2---:R-:W-:Y:S05]  /*3e90*/  @!P0 BRA `(.L_x_70) ;  /* 0x0000005000e88947 */ /* 0x004fea0003800000 */
.L_x_69:
[----:B------:R-:W-:Y:S02]  /*3ea0*/  R2UR UR35, R15 ;  /* 0x000000000f2372ca */ /* 0x000fe400000e0000 */
[----:B------:R-:W-:Y:S02]  /*3eb0*/  R2UR UR34, R14 ;  /* 0x000000000e2272ca */ /* 0x000fe400000e0000 */
[----:B------:R-:W-:Y:S02]  /*3ec0*/  ISETP.NE.U32.AND P2, PT, RZ, UR4, PT ;  /* 0x00000004ff007c0c */ /* 0x000fe4000bf45070 */
[----:B------:R-:W-:Y:S02]  /*3ed0*/  SHF.L.U32 R14, R29, 0x1f, RZ ;  /* 0x0000001f1d0e7819 */ /* 0x000fe400000006ff */
[----:B------:R-:W-:Y:S05]  /*3ee0*/  ISETP.NE.AND.EX P2, PT, RZ, UR5, PT, P2 ;  /* 0x00000005ff007c0c */ /* 0x000fea000bf45320 */
[----:B------:R-:W-:Y:S02]  /*3ef0*/  USHF.L.U32 UR35, UR35, 0x7, URZ ;  /* 0x0000000723237899 */ /* 0x000fe400080006ff */
[----:B------:R-:W-:Y:S01]  /*3f00*/  USHF.L.U32 UR34, UR34, 0x7, URZ ;  /* 0x0000000722227899 */ /* 0x000fe200080006ff */
[----:B------:R-:W-:Y:S11]  /*3f10*/  BRA.U !UP3, `(.L_x_71) ;  /* 0x000000010b347547 */ /* 0x000ff6000b800000 */
[----:B------:R-:W-:Y:S01]  /*3f20*/  UPLOP3.LUT UP0, UPT, UPT, UPT, UP2, 0x80, 0x8 ;  /* 0x000000000008789c */ /* 0x000fe20003f0f020 */
[----:B--2---:R-:W-:Y:S02]  /*3f30*/  HFMA2 R0, -RZ, RZ, 0, 5.9604644775390625e-08 ;  /* 0x00000001ff007431 */ /* 0x004fe400000001ff */
[----:B------:R-:W-:Y:S03]  /*3f40*/  IMAD.MOV.U32 R88, RZ, RZ, 0x1 ;  /* 0x00000001ff587424 */ /* 0x000fe600078e00ff */
[----:B------:R-:W-:Y:S05]  /*3f50*/  PLOP3.LUT P0, PT, PT, PT, UP0, 0x80, 0x8 ;  /* 0x000000000008781c */ /* 0x000fea0003f0f008 */
[----:B------:R-:W2:Y:S01]  /*3f60*/  @UP0 LDCU.64 UR10, c[0x0][0x888] ;  /* 0x00011100ff0a07ac */ /* 0x000ea20008000a00 */
[----:B------:R-:W-:Y:S07]  /*3f70*/  @UP0 UIMAD UR8, UR36, UR4, URZ ;  /* 0x00000004240802a4 */ /* 0x000fee000f8e02ff */
[----:B------:R-:W-:Y:S01]  /*3f80*/  @!P0 PRMT R88, R0, 0x7610, R88 ;  /* 0x0000761000588816 */ /* 0x000fe20000000058 */
[----:B--2---:R-:W-:Y:S03]  /*3f90*/  @UP0 UIMAD.WIDE UR10, UR8, 0x4, UR10 ;  /* 0x00000004080a08a5 */ /* 0x004fe6000f8e020a */
[----:B------:R-:W2:Y:S03]  /*3fa0*/  @!UP0 LDCU UR8, c[0x0][0x880] ;  /* 0x00011000ff0887ac */ /* 0x000ea60008000800 */
[----:B------:R-:W-:Y:S01]  /*3fb0*/  IMAD.U32 R8, RZ, RZ, UR10 ;  /* 0x0000000aff087e24 */ /* 0x000fe2000f8e00ff */
[----:B------:R-:W-:Y:S05]  /*3fc0*/  MOV R9, UR11 ;  /* 0x0000000b00097c02 */ /* 0x000fea0008000f00 */
[----:B-----5:R3:W5:Y:S02]  /*3fd0*/  @P0 LDG.E R49, desc[UR46][R8.64] ;  /* 0x0000002e08310981 */ /* 0x020764000c1e1900 */
[----:B--23--:R-:W-:Y:S07]  /*3fe0*/  @!P0 IMAD.U32 R49, RZ, RZ, UR8 ;  /* 0x00000008ff318e24 */ /* 0x00cfee000f8e00ff */
.L_x_71:
[----:B-----5:R-:W-:Y:S01]  /*3ff0*/  @!P2 FSETP.EQ.AND P0, PT, R49, RZ, PT ;  /* 0x000000ff3100a20b */ /* 0x020fe20003f02000 */
[----:B------:R-:W-:Y:S01]  /*4000*/  @!UPT UIADD3 URZ, UPT, UPT, URZ, URZ, URZ ;  /* 0x000000fffffff290 */ /* 0x000fe2000fffe0ff */
[----:B------:R-:W-:Y:S11]  /*4010*/  @!P2 BRA `(.L_x_72) ;  /* 0x000000000014a947 */ /* 0x000ff60003800000 */
[----:B------:R-:W-:Y:S02]  /*4020*/  LOP3.LUT P2, RZ, R88, 0xff, RZ, 0xc0, !PT ;  /* 0x000000ff58ff7812 */ /* 0x000fe4000784c0ff */
[----:B------:R-:W-:Y:S04]  /*4030*/  PLOP3.LUT P0, PT, PT, PT, UP0, 0x80, 0x8 ;  /* 0x000000000008781c */ /* 0x000fe80003f0f008 */
[----:B------:R-:W-:Y:S07]  /*4040*/  PLOP3.LUT P0, PT, P0, PT, PT, 0x8, 0x80 ;  /* 0x000000000080781c */ /* 0x000fee000070e170 */
[----:B------:R-:W-:Y:S11]  /*4050*/  @P2 FSETP.EQ.AND P0, PT, R49, RZ, PT ;  /* 0x000000ff3100220b */ /* 0x000ff60003f02000 */
[----:B------:R-:W-:Y:S02]  /*4060*/  @!UPT UIADD3 URZ, UPT, UPT, URZ, URZ, URZ ;  /* 0x000000fffffff290 */ /* 0x000fe4000fffe0ff */
.L_x_72:
[----:B------:R-:W3:Y:S01]  /*4070*/  SYNCS.PHASECHK.TRANS64.TRYWAIT P2, [UR7+0x50], R14 ;  /* 0x0000500eff0075a7 */ /* 0x000ee20008041107 */
[----:B------:R-:W-:Y:S04]  /*4080*/  ELECT P4, URZ, PT ;  /* 0x0000000000ff782f */ /* 0x000fe80003880000 */
[----:B------:R-:W-:Y:S11]  /*4090*/  PLOP3.LUT P4, PT, P0, P4, PT, 0xf2, 0x2f ;  /* 0x00000000002f781c */ /* 0x000ff60000789e72 */
[----:B------:R-:W-:Y:S02]  /*40a0*/  @!UPT UIADD3 URZ, UPT, UPT, URZ, URZ, URZ ;  /* 0x000000fffffff290 */ /* 0x000fe4000fffe0ff */
[----:B-1----:R-:W-:Y:S05]  /*40b0*/  @!P4 IADD3 R8, P0, PT, R30, 0x580, RZ ;  /* 0x000005801e08c810 */ /* 0x002fea0007f1e0ff */
[----:B--2---:R-:W-:Y:S01]  /*40c0*/  @!P4 IMAD.X R2, RZ, RZ, R31, P0 ;  /* 0x000000ffff02c224 */ /* 0x004fe200000e061f */
[----:B---3--:R-:W-:Y:S07]  /*40d0*/  @!P2 BRA `(.L_x_73) ;  /* 0x000000500070a947 */ /* 0x008fee0003800000 */
.L_x_158:
[----:B------:R-:W-:Y:S01]  /*40e0*/  @!P4 R2UR UR8, R2 ;  /* 0x000000000208c2ca */ /* 0x000fe200000e0000 */
[----:B------:R-:W-:Y:S01]  /*40f0*/  VOTEU.ALL UP1, P4 ;  /* 0x0000000000ff7886 */ /* 0x000fe20002020000 */
[----:B------:R-:W-:Y:S01]  /*4100*/  @!P4 R2UR UR9, R8 ;  /* 0x000000000809c2ca */ /* 0x000fe200000e0000 */
[----:B-1----:R-:W-:Y:S01]  /*4110*/  @!P4 IMAD.MOV.U32 R0, RZ, RZ, 0x2000 ;  /* 0x00002000ff00c424 */ /* 0x002fe200078e00ff */
[----:B------:R-:W-:Y:S01]  /*4120*/  UMOV UR10, 0x0 ;  /* 0x00000000000a7882 */ /* 0x000fe20000000000 */
[----:B------:R-:W-:Y:S01]  /*4130*/  UMOV UR11, 0x10000000 ;  /* 0x10000000000b7882 */ /* 0x000fe20000000000 */
[----:B------:R-:W-:Y:S01]  /*4140*/  @!UP1 UIADD3 UR32, UPT, UPT, UR7, 0x200, URZ ;  /* 0x0000020007209890 */ /* 0x000fe2000fffe0ff */
[----:B------:R-:W-:Y:S06]  /*4150*/  VOTEU.ALL UP1, P4 ;  /* 0x0000000000ff7886 */ /* 0x000fec0002020000 */
[----:B------:R-:W-:Y:S01]  /*4160*/  IMAD.U32 R9, RZ, RZ, UR8 ;  /* 0x00000008ff097e24 */ /* 0x000fe2000f8e00ff */
[----:B------:R-:W-:Y:S01]  /*4170*/  UPRMT UR8, UR37, 0x654, UR33 ;  /* 0x0000065425087896 */ /* 0x000fe20008000021 */
[----:B------:R-:W-:Y:S03]  /*4180*/  IMAD.U32 R8, RZ, RZ, UR9 ;  /* 0x00000009ff087e24 */ /* 0x000fe6000f8e00ff */
[----:B------:R-:W-:Y:S02]  /*4190*/  @!P4 R2UR UR15, R9 ;  /* 0x00000000090fc2ca */ /* 0x000fe400000e0000 */
[----:B------:R-:W-:Y:S02]  /*41a0*/  @!P4 R2UR UR14, R8 ;  /* 0x00000000080ec2ca */ /* 0x000fe400000e0000 */
[----:B------:R-:W-:Y:S05]  /*41b0*/  @!P4 IADD3 R8, P0, PT, R30, 0x580, RZ ;  /* 0x000005801e08c810 */ /* 0x000fea0007f1e0ff */
[----:B------:R-:W-:Y:S06]  /*41c0*/  @!P4 IMAD.X R2, RZ, RZ, R31, P0 ;  /* 0x000000ffff02c224 */ /* 0x000fec00000e061f */
[----:B------:R1:W-:Y:S01]  /*41d0*/  @!UP1 UTMALDG.3D [UR32], [UR14], desc[UR10] ;  /* 0x00000a200e0095b4 */ /* 0x0003e20008011000 */
[----:B------:R1:W-:Y:S01]  /*41e0*/  @!P4 SYNCS.ARRIVE.TRANS64.RED.A0TR RZ, [UR7+0x30], R0 ;  /* 0x00003000ffffc9a7 */ /* 0x0003e20008300407 */
[----:B------:R-:W-:Y:S01]  /*41f0*/  SYNCS.ARRIVE.TRANS64.RED.A1T0 RZ, [UR8], RZ ;  /* 0x000000ffffff79a7 */ /* 0x000fe20008100408 */
[----:B------:R-:W2:Y:S02]  /*4200*/  SYNCS.PHASECHK.TRANS64.TRYWAIT P2, [UR7+0x58], R14 ;  /* 0x0000580eff0075a7 */ /* 0x000ea40008041107 */
[----:B-12---:R-:W-:Y:S05]  /*4210*/  @!P2 BRA `(.L_x_74) ;  /* 0x000000500038a947 */ /* 0x006fea0003800000 */
.L_x_160:
[----:B------:R-:W-:Y:S01]  /*4220*/  @!P4 R2UR UR8, R2 ;  /* 0x000000000208c2ca */ /* 0x000fe200000e0000 */
[----:B------:R-:W-:Y:S01]  /*4230*/  VOTEU.ALL UP1, P4 ;  /* 0x0000000000ff7886 */ /* 0x000fe20002020000 */
[----:B------:R-:W-:Y:S01]  /*4240*/  @!P4 R2UR UR9, R8 ;  /* 0x000000000809c2ca */ /* 0x000fe200000e0000 */
[----:B-1----:R-:W-:Y:S01]  /*4250*/  @!P4 IMAD.MOV.U32 R0, RZ, RZ, 0x2000 ;  /* 0x00002000ff00c424 */ /* 0x002fe200078e00ff */
[----:B------:R-:W-:Y:S01]  /*4260*/  UMOV UR10, 0x0 ;  /* 0x00000000000a7882 */ /* 0x000fe20000000000 */
[----:B------:R-:W-:Y:S01]  /*4270*/  UMOV UR11, 0x10000000 ;  /* 0x10000000000b7882 */ /* 0x000fe20000000000 */
[----:B------:R-:W-:Y:S02]  /*4280*/  @!UP1 UIADD3 UR26, UPT, UPT, UR34, 0x20, URZ ;  /* 0x00000020221a9890 */ /* 0x000fe4000fffe0ff */
[----:B------:R-:W-:Y:S01]  /*4290*/  @!UP1 UIADD3 UR24, UPT, UPT, UR7, 0x2200, URZ ;  /* 0x0000220007189890 */ /* 0x000fe2000fffe0ff */
[----:B------:R-:W-:Y:S01]  /*42a0*/  VOTEU.ALL UP1, P4 ;  /* 0x0000000000ff7886 */ /* 0x000fe20002020000 */
[----:B------:R-:W-:Y:S01]  /*42b0*/  UMOV UR27, UR35 ;  /* 0x00000023001b7c82 */ /* 0x000fe20008000000 */
[----:B------:R-:W-:Y:S02]  /*42c0*/  UMOV UR28, UR36 ;  /* 0x00000024001c7c82 */ /* 0x000fe40008000000 */
        /* <DEDUP_REMOVED lines=12> */
.L_x_162:
[----:B------:R-:W2:Y:S01]  /*4390*/  LDC.64 R12, c[0x0][0xb18] ;  /* 0x0002c600ff0c7b82 */ /* 0x000ea20000000a00 */
[----:B------:R-:W-:Y:S01]  /*43a0*/  @!P4 R2UR UR8, R2 ;  /* 0x000000000208c2ca */ /* 0x000fe200000e0000 */
[----:B------:R-:W-:Y:S01]  /*43b0*/  VOTEU.ALL UP1, P4 ;  /* 0x0000000000ff7886 */ /* 0x000fe20002020000 */
[----:B------:R-:W-:Y:S01]  /*43c0*/  @!P4 R2UR UR9, R8 ;  /* 0x000000000809c2ca */ /* 0x000fe200000e0000 */
[----:B-1----:R-:W-:Y:S01]  /*43d0*/  @!P4 IMAD.MOV.U32 R0, RZ, RZ, 0x2000 ;  /* 0x00002000ff00c424 */ /* 0x002fe200078e00ff */
[----:B------:R-:W-:Y:S03]  /*43e0*/  UMOV UR10, 0x0 ;  /* 0x00000000000a7882 */ /* 0x000fe60000000000 */
[----:B------:R-:W1:Y:S01]  /*43f0*/  @!P1 LDC R2, c[0x0][0xb0c] ;  /* 0x0002c300ff029b82 */ /* 0x000e620000000800 */
[----:B------:R-:W-:Y:S01]  /*4400*/  @!UP1 UIADD3 UR18, UPT, UPT, UR34, 0x40, URZ ;  /* 0x0000004022129890 */ /* 0x000fe2000fffe0ff */
[----:B------:R-:W-:Y:S01]  /*4410*/  @P3 SHF.R.U32.HI R26, RZ, 0x10, R21 ;  /* 0x00000010ff1a3819 */ /* 0x000fe20000011615 */
[----:B------:R-:W-:Y:S01]  /*4420*/  @!UP1 UIADD3 UR16, UPT, UPT, UR7, 0x4200, URZ ;  /* 0x0000420007109890 */ /* 0x000fe2000fffe0ff */
[----:B------:R-:W-:Y:S01]  /*4430*/  VIADD R28, R28, 0x1 ;  /* 0x000000011c1c7836 */ /* 0x000fe20000000000 */
[----:B------:R-:W-:Y:S01]  /*4440*/  VOTEU.ALL UP1, P4 ;  /* 0x0000000000ff7886 */ /* 0x000fe20002020000 */
[----:B------:R-:W-:Y:S01]  /*4450*/  UMOV UR11, 0x10000000 ;  /* 0x10000000000b7882 */ /* 0x000fe20000000000 */
[----:B------:R-:W-:Y:S01]  /*4460*/  UMOV UR19, UR35 ;  /* 0x0000002300137c82 */ /* 0x000fe20008000000 */
[----:B------:R-:W-:Y:S01]  /*4470*/  IMAD.U32 R9, RZ, RZ, UR8 ;  /* 0x00000008ff097e24 */ /* 0x000fe2000f8e00ff */
[----:B------:R-:W-:Y:S01]  /*4480*/  UMOV UR20, UR36 ;  /* 0x0000002400147c82 */ /* 0x000fe20008000000 */
[----:B------:R-:W-:Y:S01]  /*4490*/  IMAD.U32 R8, RZ, RZ, UR9 ;  /* 0x00000009ff087e24 */ /* 0x000fe2000f8e00ff */
[----:B------:R-:W-:Y:S02]  /*44a0*/  UPRMT UR8, UR37, 0x654, UR17 ;  /* 0x0000065425087896 */ /* 0x000fe40008000011 */
[----:B------:R-:W-:Y:S02]  /*44b0*/  @!P4 R2UR UR15, R9 ;  /* 0x00000000090fc2ca */ /* 0x000fe400000e0000 */
[----:B------:R-:W-:Y:S02]  /*44c0*/  @!P4 R2UR UR14, R8 ;  /* 0x00000000080ec2ca */ /* 0x000fe400000e0000 */
[----:B------:R-:W3:Y:S11]  /*44d0*/  LDC.64 R8, c[0x0][0xb10] ;  /* 0x0002c400ff087b82 */ /* 0x000ef60000000a00 */
[----:B------:R1:W-:Y:S01]  /*44e0*/  @!UP1 UTMALDG.3D [UR16], [UR14], desc[UR10] ;  /* 0x00000a100e0095b4 */ /* 0x0003e20008011000 */
[----:B------:R5:W-:Y:S01]  /*44f0*/  @!P4 SYNCS.ARRIVE.TRANS64.RED.A0TR RZ, [UR7+0x40], R0 ;  /* 0x00004000ffffc9a7 */ /* 0x000be20008300407 */
[C---:B---3--:R-:W-:Y:S01]  /*4500*/  @!P1 IMAD.HI.U32 R8, R11.reuse, R8, RZ ;  /* 0x000000080b089227 */ /* 0x048fe200078e00ff */
[----:B--2---:R-:W-:Y:S02]  /*4510*/  @!P1 ISETP.NE.AND P0, PT, R12, 0x1, PT ;  /* 0x000000010c00980c */ /* 0x004fe40003f05270 */
[----:B-1----:R-:W-:Y:S01]  /*4520*/  @!P1 ISETP.NE.AND P2, PT, R2, 0x1, PT ;  /* 0x000000010200980c */ /* 0x002fe20003f45270 */
[----:B------:R-:W-:Y:S01]  /*4530*/  SYNCS.ARRIVE.TRANS64.RED.A1T0 RZ, [UR8], RZ ;  /* 0x000000ffffff79a7 */ /* 0x000fe20008100408 */
[C---:B------:R-:W-:Y:S01]  /*4540*/  @!P1 IMAD.HI.U32 R13, R10.reuse, R13, RZ ;  /* 0x0000000d0a0d9227 */ /* 0x040fe200078e00ff */
[----:B------:R-:W-:Y:S04]  /*4550*/  @!P1 SHF.R.U32.HI R8, RZ, R9, R8 ;  /* 0x00000009ff089219 */ /* 0x000fe80000011608 */
[----:B------:R-:W-:Y:S01]  /*4560*/  @!P1 SEL R8, R11, R8, !P2 ;  /* 0x000000080b089207 */ /* 0x000fe20005000000 */
[----:B------:R-:W1:Y:S01]  /*4570*/  SYNCS.PHASECHK.TRANS64.TRYWAIT P5, [UR7+0x68], R14 ;  /* 0x0000680eff0075a7 */ /* 0x000e6200080a1107 */
[----:B-----5:R-:W2:Y:S02]  /*4580*/  @!P1 LDC R0, c[0x0][0xb20] ;  /* 0x0002c800ff009b82 */ /* 0x020ea40000000800 */
[----:B--2---:R-:W-:Y:S04]  /*4590*/  @!P1 SHF.R.U32.HI R0, RZ, R0, R13 ;  /* 0x00000000ff009219 */ /* 0x004fe8000001160d */
[----:B------:R-:W-:Y:S05]  /*45a0*/  @!P1 SEL R9, R10, R0, !P0 ;  /* 0x000000000a099207 */ /* 0x000fea0004000000 */
[----:B------:R-:W-:Y:S02]  /*45b0*/  @!P1 IMAD.IADD R0, R9, 0x1, -R8 ;  /* 0x0000000109009824 */ /* 0x000fe400078e0a08 */
[----:B------:R-:W-:Y:S02]  /*45c0*/  @!P1 IMAD.IADD R8, R8, 0x1, -R9 ;  /* 0x0000000108089824 */ /* 0x000fe400078e0a09 */
[----:B------:R-:W-:Y:S02]  /*45d0*/  @!P1 IMAD R11, R0, R2, R11 ;  /* 0x00000002000b9224 */ /* 0x000fe400078e020b */
[----:B------:R-:W-:Y:S01]  /*45e0*/  @!P1 IMAD R10, R8, R12, R10 ;  /* 0x0000000c080a9224 */ /* 0x000fe200078e020a */
[----:B-1----:R-:W-:Y:S06]  /*45f0*/  @!P5 BRA `(.L_x_76) ;  /* 0x0000004c0070d947 */ /* 0x002fec0003800000 */
.L_x_164:
[----:B------:R-:W-:Y:S01]  /*4600*/  @!P4 IADD3 R2, P0, PT, R30, 0x580, RZ ;  /* 0x000005801e02c810 */ /* 0x000fe20007f1e0ff */
[----:B------:R-:W-:Y:S01]  /*4610*/  VOTEU.ALL UP1, P4 ;  /* 0x0000000000ff7886 */ /* 0x000fe20002020000 */
[----:B------:R-:W-:Y:S01]  /*4620*/  UMOV UR18, 0x0 ;  /* 0x0000000000127882 */ /* 0x000fe20000000000 */
[----:B------:R-:W-:Y:S01]  /*4630*/  UMOV UR19, 0x10000000 ;  /* 0x1000000000137882 */ /* 0x000fe20000000000 */
[----:B------:R-:W-:Y:S01]  /*4640*/  @!P4 R2UR UR9, R2 ;  /* 0x000000000209c2ca */ /* 0x000fe200000e0000 */
[----:B-1----:R-:W-:Y:S01]  /*4650*/  @!P4 IMAD.X R0, RZ, RZ, R31, P0 ;  /* 0x000000ffff00c224 */ /* 0x002fe200000e061f */
[----:B------:R-:W-:Y:S01]  /*4660*/  @!UP1 UIADD3 UR10, UPT, UPT, UR34, 0x60, URZ ;  /* 0x00000060220a9890 */ /* 0x000fe2000fffe0ff */
[----:B------:R-:W-:Y:S01]  /*4670*/  ISETP.NE.AND P0, PT, R28, 0x2, PT ;  /* 0x000000021c00780c */ /* 0x000fe20003f05270 */
[----:B------:R-:W-:Y:S01]  /*4680*/  UMOV UR11, UR35 ;  /* 0x00000023000b7c82 */ /* 0x000fe20008000000 */
[----:B------:R-:W-:Y:S01]  /*4690*/  UMOV UR12, UR36 ;  /* 0x00000024000c7c82 */ /* 0x000fe20008000000 */
[----:B------:R-:W-:Y:S01]  /*46a0*/  @!P4 R2UR UR8, R0 ;  /* 0x000000000008c2ca */ /* 0x000fe200000e0000 */
[----:B------:R-:W-:Y:S01]  /*46b0*/  IMAD.IADD R14, R10, 0x1, R86 ;  /* 0x000000010a0e7824 */ /* 0x000fe200078e0256 */
[----:B------:R-:W-:Y:S01]  /*46c0*/  @P3 R2UR UR36, R26 ;  /* 0x000000001a2432ca */ /* 0x000fe200000e0000 */
[----:B------:R-:W-:Y:S01]  /*46d0*/  IMAD.IADD R15, R11, 0x1, R87 ;  /* 0x000000010b0f7824 */ /* 0x000fe200078e0257 */
[----:B------:R-:W-:Y:S02]  /*46e0*/  SEL R0, RZ, 0x1, P0 ;  /* 0x00000001ff007807 */ /* 0x000fe40000000000 */
[----:B------:R-:W-:Y:S01]  /*46f0*/  LOP3.LUT R29, R29, 0x1, RZ, 0x3c, !PT ;  /* 0x000000011d1d7812 */ /* 0x000fe200078e3cff */
[----:B------:R-:W-:Y:S01]  /*4700*/  IMAD.U32 R8, RZ, RZ, UR9 ;  /* 0x00000009ff087e24 */ /* 0x000fe2000f8e00ff */
[----:B------:R-:W-:Y:S01]  /*4710*/  @!UP1 UIADD3 UR9, UPT, UPT, UR7, 0x48, URZ ;  /* 0x0000004807099890 */ /* 0x000fe2000fffe0ff */
[----:B------:R-:W-:Y:S02]  /*4720*/  LOP3.LUT R27, R27, R0, RZ, 0x3c, !PT ;  /* 0x000000001b1b7212 */ /* 0x000fe400078e3cff */
[----:B------:R-:W-:Y:S02]  /*4730*/  SEL R28, R28, RZ, P0 ;  /* 0x000000ff1c1c7207 */ /* 0x000fe40000000000 */
[----:B------:R-:W-:Y:S01]  /*4740*/  IMAD.U32 R9, RZ, RZ, UR8 ;  /* 0x00000008ff097e24 */ /* 0x000fe2000f8e00ff */
[----:B------:R-:W-:Y:S01]  /*4750*/  @!P4 R2UR UR14, R8 ;  /* 0x00000000080ec2ca */ /* 0x000fe200000e0000 */
[----:B------:R-:W-:Y:S01]  /*4760*/  @!UP1 UIADD3 UR8, UPT, UPT, UR7, 0x6200, URZ ;  /* 0x0000620007089890 */ /* 0x000fe2000fffe0ff */
[----:B------:R-:W-:Y:S02]  /*4770*/  VOTEU.ALL UP1, P4 ;  /* 0x0000000000ff7886 */ /* 0x000fe40002020000 */
[----:B------:R-:W-:Y:S11]  /*4780*/  @!P4 R2UR UR15, R9 ;  /* 0x00000000090fc2ca */ /* 0x000ff600000e0000 */
[----:B------:R-:W-:Y:S02]  /*4790*/  @!UPT UIADD3 URZ, UPT, UPT, URZ, URZ, URZ ;  /* 0x000000fffffff290 */ /* 0x000fe4000fffe0ff */
[----:B------:R2:W-:Y:S01]  /*47a0*/  @!UP1 UTMALDG.3D [UR8], [UR14], desc[UR18] ;  /* 0x000012080e0095b4 */ /* 0x0005e20008011000 */
[----:B------:R2:W-:Y:S01]  /*47b0*/  @!P4 SYNCS.ARRIVE.TRANS64.RED.A0TR RZ, [UR7+0x48], R25 ;  /* 0x00004819ffffc9a7 */ /* 0x0005e20008300407 */
[----:B------:R-:W-:Y:S01]  /*47c0*/  UPLOP3.LUT UP1, UPT, UPT, UPT, UPT, 0x80, 0x8 ;  /* 0x000000000008789c */ /* 0x000fe20003f2f070 */
[----:B------:R-:W-:Y:S01]  /*47d0*/  SYNCS.ARRIVE.TRANS64.RED.A1T0 RZ, [UR13], RZ ;  /* 0x000000ffffff79a7 */ /* 0x000fe2000810040d */
[----:B------:R-:W-:Y:S09]  /*47e0*/  @P3 BRA `(.L_x_77) ;  /* 0xfffffff000a03947 */ /* 0x000ff2000383ffff */
[----:B------:R-:W-:-:S04]  /*47f0*/  SHF.L.U32 R2, R29, 0x1f, RZ ;  /* 0x0000001f1d027819 */ /* 0x000fc800000006ff */
[----:B------:R-:W1:Y:S02]  /*4800*/  SYNCS.PHASECHK.TRANS64.TRYWAIT P0, [UR7+0x50], R2 ;  /* 0x00005002ff0075a7 */ /* 0x000e640008001107 */
[----:B-1----:R-:W-:Y:S05]  /*4810*/  @!P0 BRA `(.L_x_78) ;  /* 0x0000004c00008947 */ /* 0x002fea0003800000 */
.L_x_166:
[----:B------:R-:W3:Y:S02]  /*4820*/  SYNCS.PHASECHK.TRANS64.TRYWAIT P0, [UR7+0x58], R2 ;  /* 0x00005802ff0075a7 */ /* 0x000ee40008001107 */
[----:B---3--:R-:W-:Y:S05]  /*4830*/  @!P0 BRA `(.L_x_79) ;  /* 0x0000004c00108947 */ /* 0x008fea0003800000 */
.L_x_168:
[----:B------:R-:W3:Y:S02]  /*4840*/  SYNCS.PHASECHK.TRANS64.TRYWAIT P0, [UR7+0x60], R2 ;  /* 0x00006002ff0075a7 */ /* 0x000ee40008001107 */
[----:B---3--:R-:W-:Y:S05]  /*4850*/  @!P0 BRA `(.L_x_80) ;  /* 0x0000004c00208947 */ /* 0x008fea0003800000 */
.L_x_170:
[----:B-1----:R-:W-:-:S07]  /*4860*/  MOV R0, UR7 ;  /* 0x0000000700007c02 */ /* 0x002fce0008000f00 */
.L_x_81:
[----:B-1----:R-:W-:-:S04]  /*4870*/  SHF.L.U32 R2, R29, 0x1f, RZ ;  /* 0x0000001f1d027819 */ /* 0x002fc800000006ff */
[----:B------:R1:W3:Y:S03]  /*4880*/  SYNCS.PHASECHK.TRANS64.TRYWAIT P0, [R0+URZ+0x68], R2 ;  /* 0x00006802000075a7 */ /* 0x0002e600080011ff */
[----:B---3--:R-:W-:Y:S05]  /*4890*/  @!P0 NANOSLEEP.SYNCS 0x989680 ;  /* 0x009896800000895d */ /* 0x008fea0003900000 */
[----:B------:R-:W3:Y:S02]  /*48a0*/  @!P0 SYNCS.PHASECHK.TRANS64 P0, [R0+URZ+0x68], R2 ;  /* 0x00006802000085a7 */ /* 0x000ee400080010ff */
[----:B--23--:R-:W-:Y:S05]  /*48b0*/  @P0 EXIT ;  /* 0x000000000000094d */ /* 0x00cfea0003800000 */
[----:B------:R-:W-:Y:S05]  /*48c0*/  BRA `(.L_x_81) ;  /* 0xfffffffc00e87947 */ /* 0x000fea000383ffff */
.L_x_66:
[----:B------:R-:W-:-:S06]  /*48d0*/  UISETP.GE.AND UP1, UPT, UR8, 0x4, UPT ;  /* 0x000000040800788c */ /* 0x000fcc000bf26270 */
[----:B------:R-:W-:-:S13]  /*48e0*/  PLOP3.LUT P0, PT, PT, PT, UP1, 0x80, 0x8 ;  /* 0x000000000008781c */ /* 0x000fda0003f0f018 */
[----:B------:R-:W-:Y:S05]  /*48f0*/  @!P0 EXIT ;  /* 0x000000000000894d */ /* 0x000fea0003800000 */
[----:B------:R-:W-:Y:S01]  /*4900*/  BAR.SYNC.DEFER_BLOCKING 0x6, 0xa0 ;  /* 0x0182800000007b1d */ /* 0x000fe20000010000 */
[C---:B------:R-:W-:Y:S01]  /*4910*/  IMAD.SHL.U32 R2, R101.reuse, 0x20, RZ ;  /* 0x0000002065027824 */ /* 0x040fe200078e00ff */
[C---:B------:R-:W-:Y:S01]  /*4920*/  SHF.L.U32 R46, R101.reuse, 0x10, RZ ;  /* 0x00000010652e7819 */ /* 0x040fe200000006ff */
[C---:B------:R-:W-:Y:S01]  /*4930*/  IMAD.SHL.U32 R100, R101.reuse, 0x4, RZ ;  /* 0x0000000465647824 */ /* 0x040fe200078e00ff */
[C---:B------:R-:W-:Y:S01]  /*4940*/  LOP3.LUT R102, R101.reuse, 0x60, RZ, 0xc0, !PT ;  /* 0x0000006065667812 */ /* 0x040fe200078ec0ff */
[----:B------:R-:W-:Y:S01]  /*4950*/  HFMA2 R97, -RZ, RZ, 0, 5.9604644775390625e-08 ;  /* 0x00000001ff617431 */ /* 0x000fe200000001ff */
[----:B------:R-:W-:Y:S02]  /*4960*/  UMOV UR48, 0x400 ;  /* 0x0000040000307882 */ /* 0x000fe40000000000 */
[----:B------:R-:W1:Y:S01]  /*4970*/  LDC R91, c[0x0][0x370] ;  /* 0x0000dc00ff5b7b82 */ /* 0x000e620000000800 */
[----:B------:R-:W-:Y:S01]  /*4980*/  ULEA UR48, UR37, UR48, 0x18 ;  /* 0x0000003025307291 */ /* 0x000fe2000f8ec0ff */
[----:B------:R-:W-:Y:S01]  /*4990*/  LOP3.LUT R3, R2, 0xc0, RZ, 0xc0, !PT ;  /* 0x000000c002037812 */ /* 0x000fe200078ec0ff */
[----:B------:R-:W-:Y:S01]  /*49a0*/  HFMA2 R95, -RZ, RZ, 0, 0 ;  /* 0x00000000ff5f7431 */ /* 0x000fe200000001ff */
[----:B------:R-:W-:Y:S01]  /*49b0*/  LOP3.LUT R99, R101, 0x2, RZ, 0xc0, !PT ;  /* 0x0000000265637812 */ /* 0x000fe200078ec0ff */
[----:B------:R-:W-:Y:S01]  /*49c0*/  UIADD3 UR4, UPT, UPT, UR48, 0x200, URZ ;  /* 0x0000020030047890 */ /* 0x000fe2000fffe0ff */
[----:B------:R-:W-:Y:S01]  /*49d0*/  LOP3.LUT R100, R3, 0x18, R100, 0xf8, !PT ;  /* 0x0000001803647812 */ /* 0x000fe200078ef864 */
[----:B------:R-:W-:Y:S01]  /*49e0*/  IMAD.MOV.U32 R45, RZ, RZ, RZ ;  /* 0x000000ffff2d7224 */ /* 0x000fe200078e00ff */
[----:B------:R-:W2:Y:S01]  /*49f0*/  LDC R42, c[0x0][0xb0c] ;  /* 0x0002c300ff2a7b82 */ /* 0x000ea20000000800 */
[----:B------:R-:W-:Y:S01]  /*4a00*/  LOP3.LUT R46, R46, 0x600000, RZ, 0xc0, !PT ;  /* 0x006000002e2e7812 */ /* 0x000fe200078ec0ff */
[----:B------:R-:W-:Y:S01]  /*4a10*/  IMAD.MOV.U32 R105, RZ, RZ, RZ ;  /* 0x000000ffff697224 */ /* 0x000fe200078e00ff */
[----:B------:R-:W-:Y:S01]  /*4a20*/  LOP3.LUT R100, R100, 0xf20, R2, 0xf8, !PT ;  /* 0x00000f2064647812 */ /* 0x000fe200078ef802 */
[----:B------:R-:W-:Y:S01]  /*4a30*/  IMAD.U32 R93, RZ, RZ, UR4 ;  /* 0x00000004ff5d7e24 */ /* 0x000fe2000f8e00ff */
[----:B------:R-:W-:Y:S01]  /*4a40*/  LOP3.LUT R101, R101, 0x4, RZ, 0xc0, !PT ;  /* 0x0000000465657812 */ /* 0x000fe200078ec0ff */
[----:B------:R-:W4:Y:S01]  /*4a50*/  LDCU.64 UR52, c[0x0][0x348] ;  /* 0x00006900ff3477ac */ /* 0x000f220008000a00 */
[----:B------:R-:W-:Y:S01]  /*4a60*/  MOV R96, RZ ;  /* 0x000000ff00607202 */ /* 0x000fe20000000f00 */
[----:B------:R-:W1:Y:S01]  /*4a70*/  LDC R89, c[0x0][0xb20] ;  /* 0x0002c800ff597b82 */ /* 0x000e620000000800 */
[----:B------:R-:W3:Y:S01]  /*4a80*/  LDS R0, [UR48+0x130] ;  /* 0x00013030ff007984 */ /* 0x000ee20008000800 */
[----:B------:R-:W-:Y:S01]  /*4a90*/  IMAD R100, R100, 0x2, R93 ;  /* 0x0000000264647824 */ /* 0x000fe200078e025d */
[----:B------:R-:W1:Y:S03]  /*4aa0*/  LDCU.64 UR38, c[0x0][0x888] ;  /* 0x00011100ff2677ac */ /* 0x000e660008000a00 */
[--C-:B------:R-:W-:Y:S01]  /*4ab0*/  IMAD R99, R99, -0x10, R100.reuse ;  /* 0xfffffff063637824 */ /* 0x100fe200078e0264 */
[----:B------:R-:W1:Y:S01]  /*4ac0*/  LDCU.64 UR44, c[0x0][0x890] ;  /* 0x00011200ff2c77ac */ /* 0x000e620008000a00 */
[----:B------:R-:W1:Y:S01]  /*4ad0*/  LDC R41, c[0x0][0xb30] ;  /* 0x0002cc00ff297b82 */ /* 0x000e620000000800 */
[----:B------:R-:W-:Y:S01]  /*4ae0*/  IMAD R98, R101, -0x10, R100 ;  /* 0xfffffff065627824 */ /* 0x000fe200078e0264 */
[----:B------:R-:W-:Y:S01]  /*4af0*/  UMOV UR49, URZ ;  /* 0x000000ff00317c82 */ /* 0x000fe20008000000 */
[----:B------:R-:W-:-:S05]  /*4b00*/  UMOV UR51, URZ ;  /* 0x000000ff00337c82 */ /* 0x000fca0008000000 */
[----:B------:R-:W1:Y:S08]  /*4b10*/  LDC.64 R84, c[0x0][0xb10] ;  /* 0x0002c400ff547b82 */ /* 0x000e700000000a00 */
[----:B------:R-:W1:Y:S08]  /*4b20*/  LDC.64 R38, c[0x0][0xb18] ;  /* 0x0002c600ff267b82 */ /* 0x000e700000000a00 */
[----:B------:R-:W1:Y:S08]  /*4b30*/  LDC.64 R36, c[0x0][0xb28] ;  /* 0x0002ca00ff247b82 */ /* 0x000e700000000a00 */
[----:B------:R-:W1:Y:S01]  /*4b40*/  LDC.64 R82, c[0x0][0x8b0] ;  /* 0x00022c00ff527b82 */ /* 0x000e620000000a00 */
[----:B---3--:R-:W-:-:S07]  /*4b50*/  IMAD.IADD R46, R0, 0x1, R46 ;  /* 0x00000001002e7824 */ /* 0x008fce00078e022e */
[----:B------:R-:W3:Y:S08]  /*4b60*/  LDC.64 R80, c[0x0][0x8a8] ;  /* 0x00022a00ff507b82 */ /* 0x000ef00000000a00 */
[----:B--2-4-:R-:W1:Y:S02]  /*4b70*/  LDC R90, c[0x0][0x374] ;  /* 0x0000dd00ff5a7b82 */ /* 0x014e640000000800 */
.L_x_125:
[----:B------:R-:W-:Y:S02]  /*4b80*/  LEA R0, R105, UR48, 0x3 ;  /* 0x0000003069007c11 */ /* 0x000fe4000f8e18ff */
[----:B------:R-:W-:Y:S02]  /*4b90*/  SHF.L.U32 R2, R95, 0x1f, RZ ;  /* 0x0000001f5f027819 */ /* 0x000fe400000006ff */
[----:B-1----:R-:W-:Y:S02]  /*4ba0*/  LEA R16, R105, UR48, 0x4 ;  /* 0x0000003069107c11 */ /* 0x002fe4000f8e20ff */
[----:B------:R-:W2:Y:S02]  /*4bb0*/  SYNCS.PHASECHK.TRANS64.TRYWAIT P0, [R0+URZ+0x80], R2 ;  /* 0x00008002000075a7 */ /* 0x000ea400080011ff */
[----:B--23--:R-:W-:Y:S05]  /*4bc0*/  @!P0 BRA `(.L_x_82) ;  /* 0x00000048005c8947 */ /* 0x00cfea0003800000 */
.L_x_171:
[----:B------:R-:W4:Y:S01]  /*4bd0*/  LDC.64 R10, c[0x0][0xb10] ;  /* 0x0002c400ff0a7b82 */ /* 0x000f220000000a00 */
[----:B------:R-:W3:Y:S01]  /*4be0*/  LDS.128 R16, [R16+0x110] ;  /* 0x0001100010107984 */ /* 0x000ee20000000c00 */
[----:B-1----:R-:W-:Y:S01]  /*4bf0*/  ISETP.NE.AND P1, PT, R41, 0x1, PT ;  /* 0x000000012900780c */ /* 0x002fe20003f25270 */
[----:B--2---:R-:W-:Y:S01]  /*4c00*/  VIADD R0, R0, 0x90 ;  /* 0x0000009000007836 */ /* 0x004fe20000000000 */
[----:B------:R-:W-:Y:S04]  /*4c10*/  ISETP.GE.AND P0, PT, R40, 0x1, PT ;  /* 0x000000012800780c */ /* 0x000fe80003f06270 */
[----:B------:R-:W1:Y:S01]  /*4c20*/  LDC.64 R8, c[0x0][0xb18] ;  /* 0x0002c600ff087b82 */ /* 0x000e620000000a00 */
[----:B------:R-:W-:Y:S01]  /*4c30*/  PRMT R0, RZ, 0x654, R0 ;  /* 0x00000654ff007816 */ /* 0x000fe20000000000 */
[----:B------:R-:W-:Y:S01]  /*4c40*/  @!PT LDS RZ, [RZ] ;  /* 0x00000000fffff984 */ /* 0x000fe20000000800 */
[----:B------:R-:W-:Y:S01]  /*4c50*/  @!PT LDS RZ, [RZ] ;  /* 0x00000000fffff984 */ /* 0x000fe20000000800 */
[----:B------:R-:W-:Y:S01]  /*4c60*/  @!PT LDS RZ, [RZ] ;  /* 0x00000000fffff984 */ /* 0x000fe20000000800 */
[----:B------:R-:W-:Y:S01]  /*4c70*/  @!PT LDS RZ, [RZ] ;  /* 0x00000000fffff984 */ /* 0x000fe20000000800 */
[----:B------:R2:W-:Y:S06]  /*4c80*/  MEMBAR.ALL.CTA ;  /* 0x0000000000007992 */ /* 0x0005ec0000008000 */
[----:B--2---:R-:W2:Y:S01]  /*4c90*/  FENCE.VIEW.ASYNC.S ;  /* 0x00000000000073c6 */ /* 0x004ea20000000000 */
[----:B------:R-:W1:Y:S08]  /*4ca0*/  @!P1 LDC R12, c[0x0][0xb20] ;  /* 0x0002c800ff0c9b82 */ /* 0x000e700000000800 */
[----:B------:R-:W1:Y:S01]  /*4cb0*/  @!P1 LDC R7, c[0x0][0xb0c] ;  /* 0x0002c300ff079b82 */ /* 0x000e620000000800 */
[----:B--2---:R2:W-:Y:S01]  /*4cc0*/  SYNCS.ARRIVE.TRANS64.RED.A1T0 RZ, [R0+URZ], RZ ;  /* 0x000000ff00ff79a7 */ /* 0x0045e200081004ff */
[----:B---3--:R-:W-:Y:S04]  /*4cd0*/  LOP3.LUT P4, RZ, R18, 0x1, RZ, 0xc0, !PT ;  /* 0x0000000112ff7812 */ /* 0x008fe8000788c0ff */
[----:B------:R-:W-:Y:S09]  /*4ce0*/  P2R R103, PR, RZ, 0x10 ;  /* 0x00000010ff677803 */ /* 0x000ff20000000000 */
[----:B------:R-:W-:Y:S02]  /*4cf0*/  @P4 MOV R44, R16 ;  /* 0x00000010002c4202 */ /* 0x000fe40000000f00 */
[----:B------:R-:W-:Y:S01]  /*4d00*/  @P4 LOP3.LUT R43, R17, 0xffff, RZ, 0xc0, !PT ;  /* 0x0000ffff112b4812 */ /* 0x000fe200078ec0ff */
[----:B--2-4-:R-:W-:Y:S06]  /*4d10*/  @!P0 BRA `(.L_x_83) ;  /* 0x0000000000a48947 */ /* 0x014fec0003800000 */
[----:B------:R-:W-:Y:S01]  /*4d20*/  IMAD.HI.U32 R0, R90, R39, RZ ;  /* 0x000000275a007227 */ /* 0x000fe200078e00ff */
[----:B------:R-:W-:Y:S02]  /*4d30*/  ISETP.NE.AND P0, PT, R38, 0x1, PT ;  /* 0x000000012600780c */ /* 0x000fe40003f05270 */
[----:B------:R-:W-:Y:S01]  /*4d40*/  ISETP.NE.AND P2, PT, R40, 0x1, PT ;  /* 0x000000012800780c */ /* 0x000fe20003f45270 */
[----:B------:R-:W-:Y:S01]  /*4d50*/  IMAD.HI.U32 R4, R91, R84, RZ ;  /* 0x000000545b047227 */ /* 0x000fe200078e00ff */
[----:B------:R-:W-:Y:S02]  /*4d60*/  SHF.R.U32.HI R0, RZ, R89, R0 ;  /* 0x00000059ff007219 */ /* 0x000fe40000011600 */
[----:B------:R-:W-:Y:S01]  /*4d70*/  ISETP.NE.AND P3, PT, R42, 0x1, PT ;  /* 0x000000012a00780c */ /* 0x000fe20003f65270 */
[----:B------:R-:W-:Y:S01]  /*4d80*/  IMAD.HI.U32 R6, R43, R39, RZ ;  /* 0x000000272b067227 */ /* 0x000fe200078e00ff */
[-C--:B------:R-:W-:Y:S02]  /*4d90*/  SHF.R.U32.HI R4, RZ, R85.reuse, R4 ;  /* 0x00000055ff047219 */ /* 0x080fe40000011604 */
[----:B------:R-:W-:Y:S01]  /*4da0*/  SEL R0, R90, R0, !P0 ;  /* 0x000000005a007207 */ /* 0x000fe20004000000 */
[----:B------:R-:W-:Y:S01]  /*4db0*/  IMAD.HI.U32 R5, R44, R84, RZ ;  /* 0x000000542c057227 */ /* 0x000fe200078e00ff */
[----:B------:R-:W-:Y:S03]  /*4dc0*/  SEL R4, R91, R4, !P3 ;  /* 0x000000045b047207 */ /* 0x000fe60005800000 */
[-C--:B------:R-:W-:Y:S01]  /*4dd0*/  IMAD.HI.U32 R3, R0, R36.reuse, RZ ;  /* 0x0000002400037227 */ /* 0x080fe200078e00ff */
[----:B------:R-:W-:Y:S03]  /*4de0*/  SHF.R.U32.HI R5, RZ, R85, R5 ;  /* 0x00000055ff057219 */ /* 0x000fe60000011605 */
[----:B------:R-:W-:Y:S01]  /*4df0*/  IMAD.HI.U32 R2, R4, R36, RZ ;  /* 0x0000002404027227 */ /* 0x000fe200078e00ff */
[----:B------:R-:W-:Y:S02]  /*4e00*/  @P2 SHF.R.U32.HI R0, RZ, R37, R3 ;  /* 0x00000025ff002219 */ /* 0x000fe40000011603 */
[----:B------:R-:W-:Y:S02]  /*4e10*/  SHF.R.U32.HI R3, RZ, R89, R6 ;  /* 0x00000059ff037219 */ /* 0x000fe40000011606 */
[----:B------:R-:W-:Y:S01]  /*4e20*/  @P2 SHF.R.U32.HI R4, RZ, R37, R2 ;  /* 0x00000025ff042219 */ /* 0x000fe20000011602 */
[----:B------:R-:W-:Y:S01]  /*4e30*/  IMAD R0, R40, R0, RZ ;  /* 0x0000000028007224 */ /* 0x000fe200078e02ff */
[----:B------:R-:W-:Y:S02]  /*4e40*/  SEL R3, R43, R3, !P0 ;  /* 0x000000032b037207 */ /* 0x000fe40004000000 */
[----:B------:R-:W-:Y:S01]  /*4e50*/  SEL R2, R44, R5, !P3 ;  /* 0x000000052c027207 */ /* 0x000fe20005800000 */
[----:B------:R-:W-:Y:S01]  /*4e60*/  IMAD R5, R40, R4, RZ ;  /* 0x0000000428057224 */ /* 0x000fe200078e02ff */
[C---:B------:R-:W-:Y:S01]  /*4e70*/  ISETP.GE.AND P0, PT, R3.reuse, R0, PT ;  /* 0x000000000300720c */ /* 0x040fe20003f06270 */
[C---:B------:R-:W-:Y:S03]  /*4e80*/  IMAD.HI.U32 R0, R3.reuse, R36, RZ ;  /* 0x0000002403007227 */ /* 0x040fe600078e00ff */
[C---:B------:R-:W-:Y:S02]  /*4e90*/  ISETP.GE.OR P0, PT, R2.reuse, R5, P0 ;  /* 0x000000050200720c */ /* 0x040fe40000706670 */
[----:B------:R-:W-:Y:S04]  /*4ea0*/  SHF.R.U32.HI R0, RZ, R37, R0 ;  /* 0x00000025ff007219 */ /* 0x000fe80000011600 */
[C---:B------:R-:W-:Y:S05]  /*4eb0*/  SEL R6, R3.reuse, R0, !P2 ;  /* 0x0000000003067207 */ /* 0x040fea0005000000 */
        /* <DEDUP_REMOVED lines=14> */
[----:B------:R-:W-:Y:S07]  /*4fa0*/  IMAD R43, R3, R38, R43 ;  /* 0x00000026032b7224 */ /* 0x000fee00078e022b */
.L_x_83:
[----:B-1----:R-:W-:Y:S01]  /*4fb0*/  @!P1 ISETP.NE.AND P0, PT, R8, 0x1, PT ;  /* 0x000000010800980c */ /* 0x002fe20003f05270 */
[----:B------:R-:W-:Y:S01]  /*4fc0*/  @!P1 IMAD.HI.U32 R2, R43, R9, RZ ;  /* 0x000000092b029227 */ /* 0x000fe200078e00ff */
[----:B------:R-:W-:Y:S01]  /*4fd0*/  R2UR UR42, R15 ;  /* 0x000000000f2a72ca */ /* 0x000fe200000e0000 */
[----:B------:R-:W-:Y:S01]  /*4fe0*/  BSSY.RECONVERGENT B6, `(.L_x_84) ;  /* 0x0000031000067945 */ /* 0x000fe20003800200 */
[----:B------:R-:W-:Y:S01]  /*4ff0*/  R2UR UR41, R14 ;  /* 0x000000000e2972ca */ /* 0x000fe200000e0000 */
[C---:B------:R-:W-:Y:S01]  /*5000*/  @!P1 IMAD.HI.U32 R0, R44.reuse, R10, RZ ;  /* 0x0000000a2c009227 */ /* 0x040fe200078e00ff */
[----:B------:R-:W-:Y:S02]  /*5010*/  @!P1 SHF.R.U32.HI R2, RZ, R12, R2 ;  /* 0x0000000cff029219 */ /* 0x000fe40000011602 */
[----:B------:R-:W-:Y:S01]  /*5020*/  @!P1 ISETP.NE.AND P2, PT, R7, 0x1, PT ;  /* 0x000000010700980c */ /* 0x000fe20003f45270 */
[----:B------:R-:W-:Y:S01]  /*5030*/  VIADD R105, R105, 0x1 ;  /* 0x0000000169697836 */ /* 0x000fe20000000000 */
[----:B------:R-:W-:Y:S02]  /*5040*/  @!P1 SEL R2, R43, R2, !P0 ;  /* 0x000000022b029207 */ /* 0x000fe40004000000 */
[----:B------:R-:W-:Y:S02]  /*5050*/  @!P1 SHF.R.U32.HI R0, RZ, R11, R0 ;  /* 0x0000000bff009219 */ /* 0x000fe40000011600 */
[----:B------:R-:W-:Y:S01]  /*5060*/  LOP3.LUT P0, RZ, R93, 0x1b0, RZ, 0xc0, !PT ;  /* 0x000001b05dff7812 */ /* 0x000fe2000780c0ff */
[----:B------:R-:W-:Y:S01]  /*5070*/  USHF.L.U32 UR42, UR42, 0x7, URZ ;  /* 0x000000072a2a7899 */ /* 0x000fe200080006ff */
[----:B------:R-:W-:Y:S01]  /*5080*/  @!P1 SEL R3, R44, R0, !P2 ;  /* 0x000000002c039207 */ /* 0x000fe20005000000 */
[----:B------:R-:W-:Y:S01]  /*5090*/  USHF.L.U32 UR41, UR41, 0x7, URZ ;  /* 0x0000000729297899 */ /* 0x000fe200080006ff */
[----:B------:R-:W-:Y:S03]  /*50a0*/  @P4 SHF.R.U32.HI R94, RZ, 0x10, R17 ;  /* 0x00000010ff5e4819 */ /* 0x000fe60000011611 */
[----:B------:R-:W-:Y:S02]  /*50b0*/  @!P1 IMAD.IADD R0, R2, 0x1, -R3 ;  /* 0x0000000102009824 */ /* 0x000fe400078e0a03 */
[----:B------:R-:W-:Y:S02]  /*50c0*/  @!P1 IMAD.IADD R2, R3, 0x1, -R2 ;  /* 0x0000000103029824 */ /* 0x000fe400078e0a02 */
[----:B------:R-:W-:Y:S02]  /*50d0*/  @!P1 IMAD R44, R0, R7, R44 ;  /* 0x00000007002c9224 */ /* 0x000fe400078e022c */
[----:B------:R-:W-:Y:S01]  /*50e0*/  @!P1 IMAD R43, R2, R8, R43 ;  /* 0x00000008022b9224 */ /* 0x000fe200078e022b */
[----:B------:R-:W-:Y:S06]  /*50f0*/  @!P0 BRA `(.L_x_85) ;  /* 0x00000000007c8947 */ /* 0x000fec0003800000 */
[----:B------:R-:W1:Y:S01]  /*5100*/  LDCU.64 UR8, c[0x4][0x80] ;  /* 0x01001000ff0877ac */ /* 0x000e620008000a00 */
[----:B------:R-:W-:Y:S01]  /*5110*/  MOV R2, 0x0 ;  /* 0x0000000000027802 */ /* 0x000fe20000000f00 */
[----:B------:R-:W-:Y:S02]  /*5120*/  HFMA2 R12, -RZ, RZ, 0, 5.9604644775390625e-08 ;  /* 0x00000001ff0c7431 */ /* 0x000fe400000001ff */
[----:B------:R-:W-:Y:S01]  /*5130*/  IMAD.MOV.U32 R8, RZ, RZ, 0x70 ;  /* 0x00000070ff087424 */ /* 0x000fe200078e00ff */
[----:B------:R2:W3:Y:S01]  /*5140*/  LDC.64 R14, c[0x4][R2] ;  /* 0x01000000020e7b82 */ /* 0x0004e20000000a00 */
[----:B------:R-:W4:Y:S01]  /*5150*/  LDCU.64 UR6, c[0x4][0x88] ;  /* 0x01001100ff0677ac */ /* 0x000f220008000a00 */
[----:B------:R-:W-:Y:S01]  /*5160*/  IMAD.MOV.U32 R13, RZ, RZ, RZ ;  /* 0x000000ffff0d7224 */ /* 0x000fe200078e00ff */
[----:B------:R-:W2:Y:S01]  /*5170*/  LDCU.64 UR4, c[0x4][0x8] ;  /* 0x01000100ff0477ac */ /* 0x000ea20008000a00 */
[----:B-1----:R-:W-:Y:S01]  /*5180*/  MOV R5, UR9 ;  /* 0x0000000900057c02 */ /* 0x002fe20008000f00 */
[----:B------:R-:W-:Y:S01]  /*5190*/  IMAD.U32 R4, RZ, RZ, UR8 ;  /* 0x00000008ff047e24 */ /* 0x000fe2000f8e00ff */
[----:B----4-:R-:W-:Y:S01]  /*51a0*/  MOV R7, UR7 ;  /* 0x0000000700077c02 */ /* 0x010fe20008000f00 */
[----:B------:R-:W-:Y:S01]  /*51b0*/  IMAD.U32 R6, RZ, RZ, UR6 ;  /* 0x00000006ff067e24 */ /* 0x000fe2000f8e00ff */
[----:B--2---:R-:W-:Y:S01]  /*51c0*/  MOV R11, UR5 ;  /* 0x00000005000b7c02 */ /* 0x004fe20008000f00 */
[----:B------:R-:W-:Y:S02]  /*51d0*/  IMAD.U32 R10, RZ, RZ, UR4 ;  /* 0x00000004ff0a7e24 */ /* 0x000fe4000f8e00ff */
[----:B------:R-:W-:Y:S07]  /*51e0*/  LEPC R20, `(.L_x_86) ;  /* 0x000000001014794e */ /* 0x000fee0000000000 */
[----:B---3-5:R-:W-:Y:S05]  /*51f0*/  CALL.ABS.NOINC R14 ;  /* 0x000000000e007343 */ /* 0x028fea0003c00000 */
.L_x_86:
[----:B------:R-:W1:Y:S01]  /*5200*/  LDCU.64 UR8, c[0x4][0x80] ;  /* 0x01001000ff0877ac */ /* 0x000e620008000a00 */
[----:B------:R-:W2:Y:S01]  /*5210*/  LDC.64 R2, c[0x4][R2] ;  /* 0x0100000002027b82 */ /* 0x000ea20000000a00 */
[----:B------:R-:W-:Y:S02]  /*5220*/  HFMA2 R12, -RZ, RZ, 0, 5.9604644775390625e-08 ;  /* 0x00000001ff0c7431 */ /* 0x000fe400000001ff */
[----:B------:R-:W-:Y:S02]  /*5230*/  IMAD.MOV.U32 R8, RZ, RZ, 0x70 ;  /* 0x00000070ff087424 */ /* 0x000fe400078e00ff */
[----:B------:R-:W-:Y:S01]  /*5240*/  IMAD.MOV.U32 R13, RZ, RZ, RZ ;  /* 0x000000ffff0d7224 */ /* 0x000fe200078e00ff */
[----:B------:R-:W3:Y:S01]  /*5250*/  LDCU.64 UR6, c[0x4][0x88] ;  /* 0x01001100ff0677ac */ /* 0x000ee20008000a00 */
[----:B------:R-:W4:Y:S01]  /*5260*/  LDCU.64 UR4, c[0x4][0x8] ;  /* 0x01000100ff0477ac */ /* 0x000f220008000a00 */
[----:B-1----:R-:W-:Y:S02]  /*5270*/  MOV R4, UR8 ;  /* 0x0000000800047c02 */ /* 0x002fe40008000f00 */
[----:B------:R-:W-:Y:S02]  /*5280*/  MOV R5, UR9 ;  /* 0x0000000900057c02 */ /* 0x000fe40008000f00 */
[----:B---3--:R-:W-:Y:S01]  /*5290*/  MOV R7, UR7 ;  /* 0x0000000700077c02 */ /* 0x008fe20008000f00 */
[----:B------:R-:W-:Y:S01]  /*52a0*/  IMAD.U32 R6, RZ, RZ, UR6 ;  /* 0x00000006ff067e24 */ /* 0x000fe2000f8e00ff */
[----:B----4-:R-:W-:Y:S01]  /*52b0*/  MOV R11, UR5 ;  /* 0x00000005000b7c02 */ /* 0x010fe20008000f00 */
[----:B------:R-:W-:Y:S02]  /*52c0*/  IMAD.U32 R10, RZ, RZ, UR4 ;  /* 0x00000004ff0a7e24 */ /* 0x000fe4000f8e00ff */
[----:B------:R-:W-:Y:S07]  /*52d0*/  LEPC R20, `(.L_x_85) ;  /* 0x000000001014794e */ /* 0x000fee0000000000 */
[----:B--2---:R-:W-:Y:S05]  /*52e0*/  CALL.ABS.NOINC R2 ;  /* 0x0000000002007343 */ /* 0x004fea0003c00000 */
.L_x_85:
[----:B------:R-:W-:Y:S05]  /*52f0*/  BSYNC.RECONVERGENT B6 ;  /* 0x0000000000067941 */ /* 0x000fea0003800200 */
.L_x_84:
[----:B------:R-:W-:Y:S01]  /*5300*/  ISETP.NE.U32.AND P4, PT, R82, RZ, PT ;  /* 0x000000ff5200720c */ /* 0x000fe20003f85070 */
[----:B------:R-:W-:Y:S01]  /*5310*/  UISETP.NE.AND UP2, UPT, UR50, URZ, UPT ;  /* 0x000000ff3200728c */ /* 0x000fe2000bf45270 */
[----:B------:R-:W-:Y:S01]  /*5320*/  ISETP.NE.U32.AND P2, PT, RZ, UR38, PT ;  /* 0x00000026ff007c0c */ /* 0x000fe2000bf45070 */
[----:B------:R-:W-:Y:S01]  /*5330*/  UISETP.NE.U32.AND UP1, UPT, UR44, URZ, UPT ;  /* 0x000000ff2c00728c */ /* 0x000fe2000bf25070 */
[----:B------:R-:W-:Y:S01]  /*5340*/  ISETP.NE.AND.EX P4, PT, R83, RZ, PT, P4 ;  /* 0x000000ff5300720c */ /* 0x000fe20003f85340 */
[----:B------:R-:W-:Y:S01]  /*5350*/  UPLOP3.LUT UP0, UPT, UPT, UPT, UPT, 0x40, 0x4 ;  /* 0x000000000004789c */ /* 0x000fe20003f0e870 */
[----:B------:R-:W-:Y:S01]  /*5360*/  ISETP.NE.AND.EX P2, PT, RZ, UR39, PT, P2 ;  /* 0x00000027ff007c0c */ /* 0x000fe2000bf45320 */
[----:B------:R-:W-:Y:S01]  /*5370*/  UISETP.NE.AND.EX UP1, UPT, UR45, URZ, UPT, UP1 ;  /* 0x000000ff2d00728c */ /* 0x000fe2000bf25310 */
[----:B------:R-:W-:Y:S04]  /*5380*/  PLOP3.LUT P1, PT, PT, PT, UP2, 0x80, 0x8 ;  /* 0x000000000008781c */ /* 0x000fe80003f2f028 */
[----:B------:R-:W-:Y:S06]  /*5390*/  @UP2 UPLOP3.LUT UP0, UPT, UPT, UPT, UP1, 0x80, 0x8 ;  /* 0x000000000008289c */ /* 0x000fec0003f0f010 */
[----:B------:R-:W-:Y:S01]  /*53a0*/  PLOP3.LUT P0, PT, PT, PT, UP0, 0x80, 0x8 ;  /* 0x000000000008781c */ /* 0x000fe20003f0f008 */
[----:B------:R-:W-:Y:S01]  /*53b0*/  @!UPT UIADD3 URZ, UPT, UPT, URZ, URZ, URZ ;  /* 0x000000fffffff290 */ /* 0x000fe2000fffe0ff */
[----:B------:R-:W-:Y:S11]  /*53c0*/  BRA.U !UP1, `(.L_x_87) ;  /* 0x0000000109387547 */ /* 0x000ff6000b800000 */
[----:B------:R-:W-:Y:S01]  /*53d0*/  UISETP.NE.U32.AND UP0, UPT, UR38, URZ, UPT ;  /* 0x000000ff2600728c */ /* 0x000fe2000bf05070 */
[----:B------:R-:W-:Y:S02]  /*53e0*/  HFMA2 R0, -RZ, RZ, 0, 5.9604644775390625e-08 ;  /* 0x00000001ff007431 */ /* 0x000fe400000001ff */
[----:B------:R-:W-:Y:S01]  /*53f0*/  IMAD.MOV.U32 R88, RZ, RZ, 0x1 ;  /* 0x00000001ff587424 */ /* 0x000fe200078e00ff */
[----:B------:R-:W-:Y:S06]  /*5400*/  UISETP.NE.AND.EX UP0, UPT, UR39, URZ, UPT, UP0 ;  /* 0x000000ff2700728c */ /* 0x000fec000bf05300 */
[----:B------:R-:W-:Y:S05]  /*5410*/  PLOP3.LUT P3, PT, PT, PT, UP0, 0x80, 0x8 ;  /* 0x000000000008781c */ /* 0x000fea0003f6f008 */
[----:B------:R-:W1:Y:S01]  /*5420*/  @UP0 LDCU.64 UR6, c[0x0][0x888] ;  /* 0x00011100ff0607ac */ /* 0x000e620008000a00 */
[----:B------:R-:W-:Y:S07]  /*5430*/  @UP0 UIMAD UR4, UR36, UR44, URZ ;  /* 0x0000002c240402a4 */ /* 0x000fee000f8e02ff */
[----:B------:R-:W-:Y:S01]  /*5440*/  @!P3 PRMT R88, R0, 0x7610, R88 ;  /* 0x000076100058b816 */ /* 0x000fe20000000058 */
[----:B-1----:R-:W-:Y:S03]  /*5450*/  @UP0 UIMAD.WIDE UR6, UR4, 0x4, UR6 ;  /* 0x00000004040608a5 */ /* 0x002fe6000f8e0206 */
[----:B------:R-:W1:Y:S03]  /*5460*/  @!UP0 LDCU UR4, c[0x0][0x880] ;  /* 0x00011000ff0487ac */ /* 0x000e660008000800 */
[----:B------:R-:W-:Y:S01]  /*5470*/  IMAD.U32 R2, RZ, RZ, UR6 ;  /* 0x00000006ff027e24 */ /* 0x000fe2000f8e00ff */
[----:B------:R-:W-:Y:S05]  /*5480*/  MOV R3, UR7 ;  /* 0x0000000700037c02 */ /* 0x000fea0008000f00 */
[----:B-----5:R2:W5:Y:S02]  /*5490*/  @P3 LDG.E R49, desc[UR46][R2.64] ;  /* 0x0000002e02313981 */ /* 0x020564000c1e1900 */
[----:B-12---:R-:W-:Y:S02]  /*54a0*/  @!P3 IMAD.U32 R49, RZ, RZ, UR4 ;  /* 0x00000004ff31be24 */ /* 0x006fe4000f8e00ff */
.L_x_87:
[----:B------:R-:W-:Y:S05]  /*54b0*/  @!P4 BRA `(.L_x_88) ;  /* 0x000000000020c947 */ /* 0x000fea0003800000 */
[----:B------:R-:W-:Y:S04]  /*54c0*/  ISETP.NE.U32.AND P3, PT, R80, RZ, PT ;  /* 0x000000ff5000720c */ /* 0x000fe80003f65070 */
[----:B------:R-:W-:Y:S11]  /*54d0*/  ISETP.NE.AND.EX P3, PT, R81, RZ, PT, P3 ;  /* 0x000000ff5100720c */ /* 0x000ff60003f65330 */
[----:B------:R-:W-:Y:S02]  /*54e0*/  @!UPT UIADD3 URZ, UPT, UPT, URZ, URZ, URZ ;  /* 0x000000fffffff290 */ /* 0x000fe4000fffe0ff */
[----:B------:R-:W1:Y:S01]  /*54f0*/  @P3 LDC.64 R2, c[0x0][0x8a8] ;  /* 0x00022a00ff023b82 */ /* 0x000e620000000a00 */
[----:B------:R-:W-:Y:S04]  /*5500*/  @P3 IMAD R0, R82, UR36, RZ ;  /* 0x0000002452003c24 */ /* 0x000fe8000f8e02ff */
[----:B-1----:R-:W-:Y:S05]  /*5510*/  @P3 IMAD.WIDE R2, R0, 0x4, R2 ;  /* 0x0000000400023825 */ /* 0x002fea00078e0202 */
[----:B-----5:R1:W5:Y:S02]  /*5520*/  @P3 LDG.E R47, desc[UR46][R2.64] ;  /* 0x0000002e022f3981 */ /* 0x020364000c1e1900 */
[----:B-1----:R-:W2:Y:S02]  /*5530*/  @!P3 LDC R47, c[0x0][0x8a0] ;  /* 0x00022800ff2fbb82 */ /* 0x002ea40000000800 */
.L_x_88:
[----:B-----5:R-:W-:Y:S01]  /*5540*/  FSETP.NEU.AND P3, PT, R49, RZ, PT ;  /* 0x000000ff3100720b */ /* 0x020fe20003f6d000 */
[----:B------:R-:W-:Y:S01]  /*5550*/  BSSY B1, `(.L_x_89) ;  /* 0x0000039000017945 */ /* 0x000fe20003800000 */
[----:B------:R-:W-:Y:S01]  /*5560*/  SEL R3, RZ, 0xffffffff, P2 ;  /* 0xffffffffff037807 */ /* 0x000fe20001000000 */
[----:B------:R-:W-:Y:S01]  /*5570*/  IMAD.MOV.U32 R66, RZ, RZ, 0x1 ;  /* 0x00000001ff427424 */ /* 0x000fe200078e00ff */
[----:B------:R-:W-:Y:S01]  /*5580*/  @P1 LOP3.LUT P2, RZ, R88, 0xff, RZ, 0xc0, !PT ;  /* 0x000000ff58ff1812 */ /* 0x000fe2000784c0ff */
[----:B------:R-:W-:Y:S01]  /*5590*/  IMAD R48, R45, 0x80, R46 ;  /* 0x000000802d307824 */ /* 0x000fe200078e022e */
[----:B------:R-:W-:Y:S01]  /*55a0*/  @P1 SEL R0, RZ, 0xffffffff, P3 ;  /* 0xffffffffff001807 */ /* 0x000fe20001800000 */
[----:B------:R-:W-:Y:S01]  /*55b0*/  IMAD R106, R101, -0x10, R99 ;  /* 0xfffffff0656a7824 */ /* 0x000fe200078e0263 */
[----:B------:R-:W-:Y:S01]  /*55c0*/  LOP3.LUT R97, R97, 0x1, RZ, 0x3c, !PT ;  /* 0x0000000161617812 */ /* 0x000fe200078e3cff */
[----:B------:R-:W-:Y:S01]  /*55d0*/  IMAD.MOV.U32 R65, RZ, RZ, RZ ;  /* 0x000000ffff417224 */ /* 0x000fe200078e00ff */
[----:B------:R-:W-:Y:S02]  /*55e0*/  @P0 SEL R0, R3, R0, !P2 ;  /* 0x0000000003000207 */ /* 0x000fe40005000000 */
[----:B------:R-:W-:Y:S02]  /*55f0*/  CS2R R78, SRZ ;  /* 0x00000000004e7805 */ /* 0x000fe4000001ff00 */
[----:B------:R-:W-:Y:S02]  /*5600*/  LEA R64, R45, UR48, 0x3 ;  /* 0x000000302d407c11 */ /* 0x000fe4000f8e18ff */
[----:B------:R-:W-:Y:S02]  /*5610*/  CS2R R76, SRZ ;  /* 0x00000000004c7805 */ /* 0x000fe4000001ff00 */
[----:B------:R-:W-:Y:S02]  /*5620*/  @P1 LOP3.LUT R0, R0, 0x1, RZ, 0xc0, !PT ;  /* 0x0000000100001812 */ /* 0x000fe400078ec0ff */
[----:B------:R-:W-:Y:S02]  /*5630*/  CS2R R70, SRZ ;  /* 0x0000000000467805 */ /* 0x000fe4000001ff00 */
[----:B------:R-:W-:Y:S02]  /*5640*/  PLOP3.LUT P2, PT, PT, PT, UP1, 0x80, 0x8 ;  /* 0x000000000008781c */ /* 0x000fe40003f4f018 */
[----:B------:R-:W-:Y:S02]  /*5650*/  CS2R R68, SRZ ;  /* 0x0000000000447805 */ /* 0x000fe4000001ff00 */
[----:B------:R-:W-:Y:S02]  /*5660*/  ISETP.NE.U32.OR P5, PT, R0, 0x1, !P1 ;  /* 0x000000010000780c */ /* 0x000fe40004fa5470 */
[----:B------:R-:W-:Y:S02]  /*5670*/  CS2R R62, SRZ ;  /* 0x00000000003e7805 */ /* 0x000fe4000001ff00 */
[----:B------:R-:W-:Y:S02]  /*5680*/  LOP3.LUT P4, R104, R88, 0xff, RZ, 0xc0, !PT ;  /* 0x000000ff58687812 */ /* 0x000fe4000788c0ff */
[----:B------:R-:W-:Y:S02]  /*5690*/  CS2R R60, SRZ ;  /* 0x00000000003c7805 */ /* 0x000fe4000001ff00 */
[----:B------:R-:W-:Y:S02]  /*56a0*/  SEL R2, RZ, 0xffffffff, P3 ;  /* 0xffffffffff027807 */ /* 0x000fe40001800000 */
[----:B------:R-:W-:Y:S02]  /*56b0*/  CS2R R58, SRZ ;  /* 0x00000000003a7805 */ /* 0x000fe4000001ff00 */
[----:B------:R-:W-:Y:S02]  /*56c0*/  P2R R107, PR, RZ, 0x20 ;  /* 0x00000020ff6b7803 */ /* 0x000fe40000000000 */
[----:B------:R-:W-:Y:S02]  /*56d0*/  CS2R R56, SRZ ;  /* 0x0000000000387805 */ /* 0x000fe4000001ff00 */
[----:B------:R-:W-:Y:S02]  /*56e0*/  @P2 SEL R2, R3, R2, !P4 ;  /* 0x0000000203022207 */ /* 0x000fe40006000000 */
[----:B------:R-:W-:Y:S02]  /*56f0*/  @P5 SHF.L.U32 R0, R97, 0x1f, RZ ;  /* 0x0000001f61005819 */ /* 0x000fe400000006ff */
[----:B------:R-:W-:Y:S02]  /*5700*/  LOP3.LUT R2, R2, 0x1, RZ, 0xc0, !PT ;  /* 0x0000000102027812 */ /* 0x000fe400078ec0ff */
[----:B------:R1:W3:Y:S02]  /*5710*/  @P5 SYNCS.PHASECHK.TRANS64.TRYWAIT P1, [UR48+0x30], R0 ;  /* 0x00003000ff0055a7 */ /* 0x0002e40008021130 */
[----:B------:R-:W-:Y:S04]  /*5720*/  ISETP.NE.U32.AND P2, PT, R2, 0x1, PT ;  /* 0x000000010200780c */ /* 0x000fe80003f45070 */
[----:B------:R-:W-:Y:S02]  /*5730*/  P2R R67, PR, RZ, 0x4 ;  /* 0x00000004ff437803 */ /* 0x000fe40000000000 */
[----:B-1----:R-:W-:Y:S04]  /*5740*/  SHF.L.U32 R0, R96, 0x1f, RZ ;  /* 0x0000001f60007819 */ /* 0x002fe800000006ff */
[----:B------:R1:W4:Y:S01]  /*5750*/  SYNCS.PHASECHK.TRANS64.TRYWAIT P0, [R64+URZ+0xa0], R0 ;  /* 0x0000a000400075a7 */ /* 0x00032200080011ff */
[----:B---3--:R-:W-:Y:S01]  /*5760*/  @P5 SEL R66, RZ, 0x1, !P1 ;  /* 0x00000001ff425807 */ /* 0x008fe20004800000 */
[----:B-1----:R-:W-:Y:S06]  /*5770*/  @!P5 BRA `(.L_x_90) ;  /* 0x000000000058d947 */ /* 0x002fec0003800000 */
[----:B------:R-:W-:Y:S01]  /*5780*/  IMAD.MOV.U32 R79, RZ, RZ, RZ ;  /* 0x000000ffff4f7224 */ /* 0x000fe200078e00ff */
[----:B------:R-:W-:Y:S01]  /*5790*/  ISETP.NE.AND P1, PT, R66, RZ, PT ;  /* 0x000000ff4200720c */ /* 0x000fe20003f25270 */
[----:B------:R-:W-:Y:S01]  /*57a0*/  BSSY B0, `(.L_x_91) ;  /* 0x000000c000007945 */ /* 0x000fe20003800000 */
[----:B------:R-:W-:Y:S02]  /*57b0*/  CS2R R58, SRZ ;  /* 0x00000000003a7805 */ /* 0x000fe4000001ff00 */
[----:B------:R-:W-:Y:S02]  /*57c0*/  CS2R R56, SRZ ;  /* 0x0000000000387805 */ /* 0x000fe4000001ff00 */
[----:B------:R-:W-:Y:S02]  /*57d0*/  CS2R R62, SRZ ;  /* 0x00000000003e7805 */ /* 0x000fe4000001ff00 */
[----:B------:R-:W-:Y:S02]  /*57e0*/  CS2R R60, SRZ ;  /* 0x00000000003c7805 */ /* 0x000fe4000001ff00 */
[----:B------:R-:W-:Y:S02]  /*57f0*/  CS2R R70, SRZ ;  /* 0x0000000000467805 */ /* 0x000fe4000001ff00 */
[----:B------:R-:W-:Y:S02]  /*5800*/  CS2R R68, SRZ ;  /* 0x0000000000447805 */ /* 0x000fe4000001ff00 */
[----:B------:R-:W-:Y:S01]  /*5810*/  CS2R R76, SRZ ;  /* 0x00000000004c7805 */ /* 0x000fe2000001ff00 */
[----:B------:R-:W-:Y:S06]  /*5820*/  @P1 BRA `(.L_x_92) ;  /* 0x00000000000c1947 */ /* 0x000fec0003800000 */
[----:B------:R-:W-:Y:S04]  /*5830*/  SHF.L.U32 R3, R97, 0x1f, RZ ;  /* 0x0000001f61037819 */ /* 0x000fe800000006ff */
[----:B------:R-:W1:Y:S02]  /*5840*/  SYNCS.PHASECHK.TRANS64.TRYWAIT P1, [UR48+0x30], R3 ;  /* 0x00003003ff0075a7 */ /* 0x000e640008021130 */
[----:B-1----:R-:W-:Y:S05]  /*5850*/  @!P1 BRA `(.L_x_93) ;  /* 0x0000003c004c9947 */ /* 0x002fea0003800000 */
.L_x_92:
[----:B------:R-:W-:Y:S05]  /*5860*/  BSYNC B0 ;  /* 0x0000000000007941 */ /* 0x000fea0003800000 */
.L_x_91:
[----:B------:R-:W-:Y:S01]  /*5870*/  ISETP.NE.AND P1, PT, R67, RZ, PT ;  /* 0x000000ff4300720c */ /* 0x000fe20003f25270 */
[----:B------:R-:W-:Y:S11]  /*5880*/  HFMA2 R65, -RZ, RZ, 0, 5.9604644775390625e-08 ;  /* 0x00000001ff417431 */ /* 0x000ff600000001ff */
[----:B------:R-:W-:Y:S01]  /*5890*/  @!UPT UIADD3 URZ, UPT, UPT, URZ, URZ, URZ ;  /* 0x000000fffffff290 */ /* 0x000fe2000fffe0ff */
[----:B------:R3:W1:Y:S04]  /*58a0*/  @P1 LDS.128 R56, [R100] ;  /* 0x0000000064381984 */ /* 0x0006680000000c00 */
[----:B------:R3:W1:Y:S04]  /*58b0*/  @P1 LDS.128 R60, [R99+0x10] ;  /* 0x00001000633c1984 */ /* 0x0006680000000c00 */
[----:B------:R3:W1:Y:S04]  /*58c0*/  @P1 LDS.128 R68, [R98+0x20] ;  /* 0x0000200062441984 */ /* 0x0006680000000c00 */
[----:B------:R3:W1:Y:S02]  /*58d0*/  @P1 LDS.128 R76, [R106+0x30] ;  /* 0x000030006a4c1984 */ /* 0x0006640000000c00 */
.L_x_90:
[----:B------:R-:W-:Y:S05]  /*58e0*/  BSYNC B1 ;  /* 0x0000000000017941 */ /* 0x000fea0003800000 */
.L_x_89:
[----:B-1----:R-:W-:Y:S04]  /*58f0*/  SHF.R.U32.HI R2, RZ, 0x15, R48 ;  /* 0x00000015ff027819 */ /* 0x002fe80000011630 */
[----:B------:R-:W-:Y:S01]  /*5900*/  LOP3.LUT P1, RZ, R2, 0x3, R92, 0x48, !PT ;  /* 0x0000000302ff7812 */ /* 0x000fe2000782485c */
[----:B------:R-:W-:Y:S01]  /*5910*/  @!UPT UIADD3 URZ, UPT, UPT, URZ, URZ, URZ ;  /* 0x000000fffffff290 */ /* 0x000fe2000fffe0ff */
[----:B----4-:R-:W-:Y:S11]  /*5920*/  @P0 BRA `(.L_x_94) ;  /* 0x0000000000080947 */ /* 0x010ff60003800000 */
[----:B------:R-:W1:Y:S02]  /*5930*/  SYNCS.PHASECHK.TRANS64.TRYWAIT P0, [R64+URZ+0xa0], R0 ;  /* 0x0000a000400075a7 */ /* 0x000e6400080011ff */
[----:B-1----:R-:W-:Y:S05]  /*5940*/  @!P0 BRA `(.L_x_95) ;  /* 0x0000003c00288947 */ /* 0x002fea0003800000 */
.L_x_94:
[----:B------:R-:W-:Y:S05]  /*5950*/  @!P1 BRA `(.L_x_96) ;  /* 0x0000000000409947 */ /* 0x000fea0003800000 */
[----:B------:R-:W4:Y:S01]  /*5960*/  LDCU.64 UR8, c[0x4][0x70] ;  /* 0x01000e00ff0877ac */ /* 0x000f220008000a00 */
[----:B------:R-:W-:Y:S01]  /*5970*/  MOV R3, 0x0 ;  /* 0x0000000000037802 */ /* 0x000fe20000000f00 */
[----:B------:R-:W-:Y:S02]  /*5980*/  HFMA2 R12, -RZ, RZ, 0, 5.9604644775390625e-08 ;  /* 0x00000001ff0c7431 */ /* 0x000fe400000001ff */
[----:B------:R-:W-:Y:S02]  /*5990*/  IMAD.MOV.U32 R8, RZ, RZ, 0x192 ;  /* 0x00000192ff087424 */ /* 0x000fe400078e00ff */
[----:B------:R-:W-:Y:S01]  /*59a0*/  IMAD.MOV.U32 R13, RZ, RZ, RZ ;  /* 0x000000ffff0d7224 */ /* 0x000fe200078e00ff */
[----:B------:R-:W5:Y:S01]  /*59b0*/  LDCU.64 UR6, c[0x4][0x78] ;  /* 0x01000f00ff0677ac */ /* 0x000f620008000a00 */
[----:B------:R-:W1:Y:S01]  /*59c0*/  LDC.64 R2, c[0x4][R3] ;  /* 0x0100000003027b82 */ /* 0x000e620000000a00 */
[----:B------:R-:W2:Y:S01]  /*59d0*/  LDCU.64 UR4, c[0x4][0x10] ;  /* 0x01000200ff0477ac */ /* 0x000ea20008000a00 */
[----:B----4-:R-:W-:Y:S01]  /*59e0*/  MOV R5, UR9 ;  /* 0x0000000900057c02 */ /* 0x010fe20008000f00 */
[----:B------:R-:W-:Y:S01]  /*59f0*/  IMAD.U32 R4, RZ, RZ, UR8 ;  /* 0x00000008ff047e24 */ /* 0x000fe2000f8e00ff */
[----:B-----5:R-:W-:Y:S01]  /*5a00*/  MOV R7, UR7 ;  /* 0x0000000700077c02 */ /* 0x020fe20008000f00 */
[----:B------:R-:W-:Y:S01]  /*5a10*/  IMAD.U32 R6, RZ, RZ, UR6 ;  /* 0x00000006ff067e24 */ /* 0x000fe2000f8e00ff */
[----:B--2---:R-:W-:Y:S01]  /*5a20*/  MOV R11, UR5 ;  /* 0x00000005000b7c02 */ /* 0x004fe20008000f00 */
[----:B------:R-:W-:Y:S02]  /*5a30*/  IMAD.U32 R10, RZ, RZ, UR4 ;  /* 0x00000004ff0a7e24 */ /* 0x000fe4000f8e00ff */
[----:B------:R-:W-:Y:S07]  /*5a40*/  LEPC R20, `(.L_x_96) ;  /* 0x000000001014794e */ /* 0x000fee0000000000 */
[----:B-1-3--:R-:W-:Y:S05]  /*5a50*/  CALL.ABS.NOINC R2 ;  /* 0x0000000002007343 */ /* 0x00afea0003c00000 */
.L_x_96:
[----:B------:R-:W-:Y:S01]  /*5a60*/  SHF.L.U32 R50, R56, 0x10, RZ ;  /* 0x0000001038327819 */ /* 0x000fe200000006ff */
[----:B------:R-:W-:Y:S05]  /*5a70*/  WARPSYNC.ALL ;  /* 0x0000000000007948 */ /* 0x000fea0003800000 */
[----:B------:R-:W-:Y:S01]  /*5a80*/  R2UR UR4, R48 ;  /* 0x00000000300472ca */ /* 0x000fe200000e0000 */
[----:B------:R-:W-:Y:S01]  /*5a90*/  BSSY.RECONVERGENT B0, `(.L_x_97) ;  /* 0x0000088000007945 */ /* 0x000fe20003800200 */
[----:B------:R-:W-:Y:S02]  /*5aa0*/  LOP3.LUT R51, R56, 0xffff0000, RZ, 0xc0, !PT ;  /* 0xffff000038337812 */ /* 0x000fe400078ec0ff */
[----:B------:R-:W-:Y:S02]  /*5ab0*/  SHF.L.U32 R52, R57, 0x10, RZ ;  /* 0x0000001039347819 */ /* 0x000fe400000006ff */
[----:B------:R-:W-:Y:S07]  /*5ac0*/  ISETP.NE.AND P0, PT, R102, RZ, PT ;  /* 0x000000ff6600720c */ /* 0x000fee0003f05270 */
[----:B------:R-:W1:Y:S02]  /*5ad0*/  LDTM.x32 R4, tmem[UR4] ;  /* 0x00000004000479ee */ /* 0x000e6400082c0000 */
[C---:B-12---:R-:W-:Y:S01]  /*5ae0*/  FMUL R0, R47.reuse, R4 ;  /* 0x000000042f007220 */ /* 0x046fe20000400000 */
[C---:B------:R-:W-:Y:S01]  /*5af0*/  FMUL R2, R47.reuse, R5 ;  /* 0x000000052f027220 */ /* 0x040fe20000400000 */
[C---:B------:R-:W-:Y:S01]  /*5b00*/  FMUL R4, R47.reuse, R8 ;  /* 0x000000082f047220 */ /* 0x040fe20000400000 */
[C---:B------:R-:W-:Y:S01]  /*5b10*/  FMUL R3, R47.reuse, R6 ;  /* 0x000000062f037220 */ /* 0x040fe20000400000 */
[C---:B------:R-:W-:Y:S01]  /*5b20*/  FMUL R5, R47.reuse, R9 ;  /* 0x000000092f057220 */ /* 0x040fe20000400000 */
[C---:B------:R-:W-:Y:S01]  /*5b30*/  FMUL R8, R47.reuse, R12 ;  /* 0x0000000c2f087220 */ /* 0x040fe20000400000 */
[C---:B------:R-:W-:Y:S01]  /*5b40*/  FMUL R6, R47.reuse, R10 ;  /* 0x0000000a2f067220 */ /* 0x040fe20000400000 */
[C---:B------:R-:W-:Y:S01]  /*5b50*/  FMUL R9, R47.reuse, R13 ;  /* 0x0000000d2f097220 */ /* 0x040fe20000400000 */
[----:B------:R-:W-:Y:S01]  /*5b60*/  FMUL R12, R47, R16 ;  /* 0x000000102f0c7220 */ /* 0x000fe20000400000 */
[----:B------:R-:W-:Y:S01]  /*5b70*/  FFMA R0, R49, R50, R0 ;  /* 0x0000003231007223 */ /* 0x000fe20000000000 */
[C---:B------:R-:W-:Y:S01]  /*5b80*/  FMUL R10, R47.reuse, R14 ;  /* 0x0000000e2f0a7220 */ /* 0x040fe20000400000 */
[C---:B------:R-:W-:Y:S01]  /*5b90*/  FMUL R13, R47.reuse, R17 ;  /* 0x000000112f0d7220 */ /* 0x040fe20000400000 */
[----:B------:R-:W-:Y:S01]  /*5ba0*/  FMUL R16, R47, R20 ;  /* 0x000000142f107220 */ /* 0x000fe20000400000 */
[----:B------:R-:W-:Y:S01]  /*5bb0*/  FFMA R2, R49, R51, R2 ;  /* 0x0000003331027223 */ /* 0x000fe20000000002 */
[C---:B------:R-:W-:Y:S01]  /*5bc0*/  FMUL R14, R47.reuse, R18 ;  /* 0x000000122f0e7220 */ /* 0x040fe20000400000 */
        /* <DEDUP_REMOVED lines=8> */
[----:B------:R-:W-:Y:S01]  /*5c50*/  LOP3.LUT R32, R57, 0xffff0000, RZ, 0xc0, !PT ;  /* 0xffff000039207812 */ /* 0x000fe200078ec0ff */
[C---:B------:R-:W-:Y:S01]  /*5c60*/  FMUL R26, R47.reuse, R30 ;  /* 0x0000001e2f1a7220 */ /* 0x040fe20000400000 */
[----:B------:R-:W-:Y:S01]  /*5c70*/  FMUL R29, R47, R33 ;  /* 0x000000212f1d7220 */ /* 0x000fe20000400000 */
[----:B------:R-:W-:Y:S01]  /*5c80*/  SHF.L.U32 R33, R58, 0x10, RZ ;  /* 0x000000103a217819 */ /* 0x000fe200000006ff */
[----:B------:R-:W-:Y:S01]  /*5c90*/  FFMA R3, R49, R52, R3 ;  /* 0x0000003431037223 */ /* 0x000fe20000000003 */
[----:B------:R-:W-:Y:S01]  /*5ca0*/  F2FP.BF16.F32.PACK_AB R52, R2, R0 ;  /* 0x000000000234723e */ /* 0x000fe200000010ff */
[----:B------:R-:W-:Y:S01]  /*5cb0*/  FMUL R7, R47, R7 ;  /* 0x000000072f077220 */ /* 0x000fe20000400000 */
[----:B------:R-:W-:Y:S01]  /*5cc0*/  SHF.L.U32 R0, R59, 0x10, RZ ;  /* 0x000000103b007819 */ /* 0x000fe200000006ff */
[----:B------:R-:W-:Y:S01]  /*5cd0*/  FMUL R30, R47, R34 ;  /* 0x000000222f1e7220 */ /* 0x000fe20000400000 */
[----:B------:R-:W-:Y:S01]  /*5ce0*/  LOP3.LUT R34, R58, 0xffff0000, RZ, 0xc0, !PT ;  /* 0xffff00003a227812 */ /* 0x000fe200078ec0ff */
[----:B------:R-:W-:Y:S01]  /*5cf0*/  FFMA R7, R49, R32, R7 ;  /* 0x0000002031077223 */ /* 0x000fe20000000007 */
[----:B------:R-:W-:Y:S01]  /*5d00*/  LOP3.LUT R2, R59, 0xffff0000, RZ, 0xc0, !PT ;  /* 0xffff00003b027812 */ /* 0x000fe200078ec0ff */
[----:B------:R-:W-:Y:S01]  /*5d10*/  FFMA R4, R49, R33, R4 ;  /* 0x0000002131047223 */ /* 0x000fe20000000004 */
[----:B------:R-:W-:Y:S01]  /*5d20*/  FMUL R11, R47, R11 ;  /* 0x0000000b2f0b7220 */ /* 0x000fe20000400000 */
[----:B------:R-:W-:Y:S01]  /*5d30*/  FFMA R5, R49, R34, R5 ;  /* 0x0000002231057223 */ /* 0x000fe20000000005 */
[----:B------:R-:W-:Y:S01]  /*5d40*/  F2FP.BF16.F32.PACK_AB R53, R7, R3 ;  /* 0x000000030735723e */ /* 0x000fe200000010ff */
[C---:B------:R-:W-:Y:S01]  /*5d50*/  FFMA R6, R49.reuse, R0, R6 ;  /* 0x0000000031067223 */ /* 0x040fe20000000006 */
[C---:B------:R-:W-:Y:S01]  /*5d60*/  SHF.L.U32 R0, R60.reuse, 0x10, RZ ;  /* 0x000000103c007819 */ /* 0x040fe200000006ff */
[----:B------:R-:W-:Y:S01]  /*5d70*/  FFMA R11, R49, R2, R11 ;  /* 0x00000002310b7223 */ /* 0x000fe2000000000b */
[----:B------:R-:W-:Y:S01]  /*5d80*/  LOP3.LUT R2, R60, 0xffff0000, RZ, 0xc0, !PT ;  /* 0xffff00003c027812 */ /* 0x000fe200078ec0ff */
[----:B------:R-:W-:Y:S01]  /*5d90*/  FMUL R15, R47, R15 ;  /* 0x0000000f2f0f7220 */ /* 0x000fe20000400000 */
[----:B------:R-:W-:Y:S01]  /*5da0*/  SHF.L.U32 R3, R61, 0x10, RZ ;  /* 0x000000103d037819 */ /* 0x000fe200000006ff */
[----:B------:R-:W-:Y:S01]  /*5db0*/  FFMA R8, R49, R0, R8 ;  /* 0x0000000031087223 */ /* 0x000fe20000000008 */
[----:B------:R-:W-:Y:S01]  /*5dc0*/  LOP3.LUT R0, R61, 0xffff0000, RZ, 0xc0, !PT ;  /* 0xffff00003d007812 */ /* 0x000fe200078ec0ff */
[C---:B------:R-:W-:Y:S01]  /*5dd0*/  FFMA R9, R49.reuse, R2, R9 ;  /* 0x0000000231097223 */ /* 0x040fe20000000009 */
[C---:B------:R-:W-:Y:S01]  /*5de0*/  SHF.L.U32 R2, R62.reuse, 0x10, RZ ;  /* 0x000000103e027819 */ /* 0x040fe200000006ff */
[----:B------:R-:W-:Y:S01]  /*5df0*/  FFMA R10, R49, R3, R10 ;  /* 0x00000003310a7223 */ /* 0x000fe2000000000a */
[----:B------:R-:W-:Y:S01]  /*5e00*/  SHF.L.U32 R3, R63, 0x10, RZ ;  /* 0x000000103f037819 */ /* 0x000fe200000006ff */
[C---:B------:R-:W-:Y:S01]  /*5e10*/  FFMA R15, R49.reuse, R0, R15 ;  /* 0x00000000310f7223 */ /* 0x040fe2000000000f */
[----:B------:R-:W-:Y:S01]  /*5e20*/  LOP3.LUT R0, R62, 0xffff0000, RZ, 0xc0, !PT ;  /* 0xffff00003e007812 */ /* 0x000fe200078ec0ff */
[----:B------:R-:W-:Y:S01]  /*5e30*/  FFMA R12, R49, R2, R12 ;  /* 0x00000002310c7223 */ /* 0x000fe2000000000c */
[C---:B------:R-:W-:Y:S01]  /*5e40*/  SHF.L.U32 R2, R68.reuse, 0x10, RZ ;  /* 0x0000001044027819 */ /* 0x040fe200000006ff */
[----:B------:R-:W-:Y:S01]  /*5e50*/  FMUL R19, R47, R19 ;  /* 0x000000132f137220 */ /* 0x000fe20000400000 */
[----:B------:R-:W-:Y:S01]  /*5e60*/  F2FP.BF16.F32.PACK_AB R54, R5, R4 ;  /* 0x000000040536723e */ /* 0x000fe200000010ff */
[----:B------:R-:W-:Y:S01]  /*5e70*/  FFMA R13, R49, R0, R13 ;  /* 0x00000000310d7223 */ /* 0x000fe2000000000d */
[----:B------:R-:W-:Y:S01]  /*5e80*/  LOP3.LUT R0, R63, 0xffff0000, RZ, 0xc0, !PT ;  /* 0xffff00003f007812 */ /* 0x000fe200078ec0ff */
[----:B------:R-:W-:Y:S01]  /*5e90*/  FFMA R14, R49, R3, R14 ;  /* 0x00000003310e7223 */ /* 0x000fe2000000000e */
[----:B------:R-:W-:Y:S01]  /*5ea0*/  LOP3.LUT R3, R68, 0xffff0000, RZ, 0xc0, !PT ;  /* 0xffff000044037812 */ /* 0x000fe200078ec0ff */
[----:B------:R-:W-:Y:S01]  /*5eb0*/  FMUL R23, R47, R23 ;  /* 0x000000172f177220 */ /* 0x000fe20000400000 */
[----:B------:R-:W-:Y:S01]  /*5ec0*/  F2FP.BF16.F32.PACK_AB R55, R11, R6 ;  /* 0x000000060b37723e */ /* 0x000fe200000010ff */
[----:B------:R-:W-:Y:S01]  /*5ed0*/  FFMA R19, R49, R0, R19 ;  /* 0x0000000031137223 */ /* 0x000fe20000000013 */
[----:B------:R-:W-:Y:S01]  /*5ee0*/  SHF.L.U32 R0, R69, 0x10, RZ ;  /* 0x0000001045007819 */ /* 0x000fe200000006ff */
[----:B------:R-:W-:Y:S01]  /*5ef0*/  FFMA R16, R49, R2, R16 ;  /* 0x0000000231107223 */ /* 0x000fe20000000010 */
[----:B------:R-:W-:Y:S01]  /*5f00*/  LOP3.LUT R2, R69, 0xffff0000, RZ, 0xc0, !PT ;  /* 0xffff000045027812 */ /* 0x000fe200078ec0ff */
[----:B------:R-:W-:Y:S01]  /*5f10*/  FFMA R17, R49, R3, R17 ;  /* 0x0000000331117223 */ /* 0x000fe20000000011 */
[----:B------:R-:W-:Y:S01]  /*5f20*/  SHF.L.U32 R3, R71, 0x10, RZ ;  /* 0x0000001047037819 */ /* 0x000fe200000006ff */
[----:B------:R-:W-:Y:S01]  /*5f30*/  FFMA R18, R49, R0, R18 ;  /* 0x0000000031127223 */ /* 0x000fe20000000012 */
[C---:B------:R-:W-:Y:S01]  /*5f40*/  SHF.L.U32 R0, R70.reuse, 0x10, RZ ;  /* 0x0000001046007819 */ /* 0x040fe200000006ff */
[----:B------:R1:W-:Y:S01]  /*5f50*/  STS.128 [R100], R52 ;  /* 0x0000003464007388 */ /* 0x0003e20000000c00 */
[----:B------:R-:W-:Y:S01]  /*5f60*/  F2FP.BF16.F32.PACK_AB R8, R9, R8 ;  /* 0x000000080908723e */ /* 0x000fe200000010ff */
[C---:B------:R-:W-:Y:S01]  /*5f70*/  FFMA R23, R49.reuse, R2, R23 ;  /* 0x0000000231177223 */ /* 0x040fe20000000017 */
[----:B------:R-:W-:Y:S01]  /*5f80*/  LOP3.LUT R2, R70, 0xffff0000, RZ, 0xc0, !PT ;  /* 0xffff000046027812 */ /* 0x000fe200078ec0ff */
[----:B------:R-:W-:Y:S01]  /*5f90*/  FFMA R20, R49, R0, R20 ;  /* 0x0000000031147223 */ /* 0x000fe20000000014 */
[----:B------:R-:W-:Y:S01]  /*5fa0*/  LOP3.LUT R0, R71, 0xffff0000, RZ, 0xc0, !PT ;  /* 0xffff000047007812 */ /* 0x000fe200078ec0ff */
[----:B------:R-:W-:Y:S01]  /*5fb0*/  FMUL R27, R47, R27 ;  /* 0x0000001b2f1b7220 */ /* 0x000fe20000400000 */
[----:B------:R-:W-:Y:S01]  /*5fc0*/  F2FP.BF16.F32.PACK_AB R9, R15, R10 ;  /* 0x0000000a0f09723e */ /* 0x000fe200000010ff */
[C---:B------:R-:W-:Y:S01]  /*5fd0*/  FFMA R21, R49.reuse, R2, R21 ;  /* 0x0000000231157223 */ /* 0x040fe20000000015 */
[C---:B------:R-:W-:Y:S01]  /*5fe0*/  FFMA R22, R49.reuse, R3, R22 ;  /* 0x0000000331167223 */ /* 0x040fe20000000016 */
[----:B------:R-:W-:Y:S01]  /*5ff0*/  FFMA R27, R49, R0, R27 ;  /* 0x00000000311b7223 */ /* 0x000fe2000000001b */
[C---:B------:R-:W-:Y:S01]  /*6000*/  SHF.L.U32 R2, R76.reuse, 0x10, RZ ;  /* 0x000000104c027819 */ /* 0x040fe200000006ff */
[C---:B------:R-:W-:Y:S01]  /*6010*/  FMUL R31, R47.reuse, R31 ;  /* 0x0000001f2f1f7220 */ /* 0x040fe20000400000 */
[----:B------:R-:W-:Y:S01]  /*6020*/  LOP3.LUT R0, R76, 0xffff0000, RZ, 0xc0, !PT ;  /* 0xffff00004c007812 */ /* 0x000fe200078ec0ff */
[----:B------:R-:W-:Y:S01]  /*6030*/  FMUL R35, R47, R35 ;  /* 0x000000232f237220 */ /* 0x000fe20000400000 */
[----:B------:R-:W-:Y:S01]  /*6040*/  SHF.L.U32 R3, R77, 0x10, RZ ;  /* 0x000000104d037819 */ /* 0x000fe200000006ff */
[----:B------:R-:W-:Y:S01]  /*6050*/  FFMA R24, R49, R2, R24 ;  /* 0x0000000231187223 */ /* 0x000fe20000000018 */
[----:B------:R-:W-:Y:S01]  /*6060*/  F2FP.BF16.F32.PACK_AB R10, R13, R12 ;  /* 0x0000000c0d0a723e */ /* 0x000fe200000010ff */
[----:B------:R-:W-:Y:S01]  /*6070*/  FFMA R25, R49, R0, R25 ;  /* 0x0000000031197223 */ /* 0x000fe20000000019 */
[----:B------:R-:W-:Y:S01]  /*6080*/  F2FP.BF16.F32.PACK_AB R11, R19, R14 ;  /* 0x0000000e130b723e */ /* 0x000fe200000010ff */
[----:B------:R-:W-:Y:S01]  /*6090*/  FFMA R26, R49, R3, R26 ;  /* 0x00000003311a7223 */ /* 0x000fe2000000001a */
[----:B------:R-:W-:Y:S02]  /*60a0*/  LOP3.LUT R0, R77, 0xffff0000, RZ, 0xc0, !PT ;  /* 0xffff00004d007812 */ /* 0x000fe400078ec0ff */
[C---:B------:R-:W-:Y:S01]  /*60b0*/  SHF.L.U32 R2, R78.reuse, 0x10, RZ ;  /* 0x000000104e027819 */ /* 0x040fe200000006ff */
[----:B------:R1:W-:Y:S01]  /*60c0*/  STS.128 [R99+0x10], R8 ;  /* 0x0000100863007388 */ /* 0x0003e20000000c00 */
[----:B------:R-:W-:Y:S01]  /*60d0*/  LOP3.LUT R3, R78, 0xffff0000, RZ, 0xc0, !PT ;  /* 0xffff00004e037812 */ /* 0x000fe200078ec0ff */
[----:B------:R-:W-:Y:S01]  /*60e0*/  FFMA R31, R49, R0, R31 ;  /* 0x00000000311f7223 */ /* 0x000fe2000000001f */
[----:B------:R-:W-:Y:S01]  /*60f0*/  SHF.L.U32 R4, R79, 0x10, RZ ;  /* 0x000000104f047819 */ /* 0x000fe200000006ff */
[----:B------:R-:W-:Y:S01]  /*6100*/  FFMA R28, R49, R2, R28 ;  /* 0x00000002311c7223 */ /* 0x000fe2000000001c */
[----:B------:R-:W-:Y:S01]  /*6110*/  F2FP.BF16.F32.PACK_AB R16, R17, R16 ;  /* 0x000000101110723e */ /* 0x000fe200000010ff */
[----:B------:R-:W-:Y:S01]  /*6120*/  FFMA R29, R49, R3, R29 ;  /* 0x00000003311d7223 */ /* 0x000fe2000000001d */
[----:B------:R-:W-:Y:S01]  /*6130*/  LOP3.LUT R5, R79, 0xffff0000, RZ, 0xc0, !PT ;  /* 0xffff00004f057812 */ /* 0x000fe200078ec0ff */
[----:B------:R-:W-:Y:S01]  /*6140*/  FFMA R30, R49, R4, R30 ;  /* 0x00000004311e7223 */ /* 0x000fe2000000001e */
[----:B------:R-:W-:Y:S02]  /*6150*/  F2FP.BF16.F32.PACK_AB R17, R23, R18 ;  /* 0x000000121711723e */ /* 0x000fe400000010ff */
[----:B------:R-:W-:Y:S01]  /*6160*/  F2FP.BF16.F32.PACK_AB R18, R21, R20 ;  /* 0x000000141512723e */ /* 0x000fe200000010ff */
[----:B------:R-:W-:Y:S01]  /*6170*/  FFMA R35, R49, R5, R35 ;  /* 0x0000000531237223 */ /* 0x000fe20000000023 */
[----:B------:R-:W-:Y:S02]  /*6180*/  F2FP.BF16.F32.PACK_AB R19, R27, R22 ;  /* 0x000000161b13723e */ /* 0x000fe400000010ff */
[----:B------:R-:W-:Y:S02]  /*6190*/  F2FP.BF16.F32.PACK_AB R24, R25, R24 ;  /* 0x000000181918723e */ /* 0x000fe400000010ff */
[----:B------:R-:W-:Y:S01]  /*61a0*/  F2FP.BF16.F32.PACK_AB R25, R31, R26 ;  /* 0x0000001a1f19723e */ /* 0x000fe200000010ff */
[----:B------:R1:W-:Y:S01]  /*61b0*/  STS.128 [R98+0x20], R16 ;  /* 0x0000201062007388 */ /* 0x0003e20000000c00 */
[----:B------:R-:W-:Y:S02]  /*61c0*/  F2FP.BF16.F32.PACK_AB R26, R29, R28 ;  /* 0x0000001c1d1a723e */ /* 0x000fe400000010ff */
[----:B------:R-:W-:Y:S05]  /*61d0*/  F2FP.BF16.F32.PACK_AB R27, R35, R30 ;  /* 0x0000001e231b723e */ /* 0x000fea00000010ff */
[----:B------:R1:W-:Y:S01]  /*61e0*/  STS.128 [R106+0x30], R24 ;  /* 0x000030186a007388 */ /* 0x0003e20000000c00 */
[----:B------:R-:W-:Y:S01]  /*61f0*/  @!PT LDS RZ, [RZ] ;  /* 0x00000000fffff984 */ /* 0x000fe20000000800 */
[----:B------:R-:W-:Y:S01]  /*6200*/  @!PT LDS RZ, [RZ] ;  /* 0x00000000fffff984 */ /* 0x000fe20000000800 */
[----:B------:R-:W-:Y:S01]  /*6210*/  @!PT LDS RZ, [RZ] ;  /* 0x00000000fffff984 */ /* 0x000fe20000000800 */
[----:B------:R-:W-:Y:S01]  /*6220*/  @!PT LDS RZ, [RZ] ;  /* 0x00000000fffff984 */ /* 0x000fe20000000800 */
[----:B------:R2:W-:Y:S07]  /*6230*/  MEMBAR.ALL.CTA ;  /* 0x0000000000007992 */ /* 0x0005ee0000008000 */
[----:B--2---:R-:W2:Y:S02]  /*6240*/  FENCE.VIEW.ASYNC.S ;  /* 0x00000000000073c6 */ /* 0x004ea40000000000 */
[----:B--2---:R-:W-:Y:S06]  /*6250*/  BAR.SYNC.DEFER_BLOCKING 0x1, 0x80 ;  /* 0x0042000000007b1d */ /* 0x004fec0000010000 */
[----:B------:R-:W-:Y:S05]  /*6260*/  @P0 BRA `(.L_x_98) ;  /* 0x0000000000280947 */ /* 0x000fea0003800000 */
[----:B------:R-:W-:Y:S02]  /*6270*/  UIADD3 UR4, UPT, UPT, UR48, 0x200, URZ ;  /* 0x0000020030047890 */ /* 0x000fe4000fffe0ff */
[----:B------:R-:W-:Y:S01]  /*6280*/  UIADD3 UR6, UP0, UPT, UR52, 0x680, URZ ;  /* 0x0000068034067890 */ /* 0x000fe2000ff1e0ff */
[----:B------:R-:W-:Y:S03]  /*6290*/  UMOV UR43, UR36 ;  /* 0x00000024002b7c82 */ /* 0x000fe60008000000 */
[----:B------:R-:W-:Y:S01]  /*62a0*/  MOV R93, UR4 ;  /* 0x00000004005d7c02 */ /* 0x000fe20008000f00 */
[----:B------:R-:W-:Y:S03]  /*62b0*/  UIADD3.X UR7, UPT, UPT, URZ, UR53, URZ, UP0, !UPT ;  /* 0x00000035ff077290 */ /* 0x000fe600087fe4ff */
[----:B------:R-:W-:Y:S11]  /*62c0*/  R2UR UR40, R93 ;  /* 0x000000005d2872ca */ /* 0x000ff600000e0000 */
[----:B------:R-:W-:Y:S02]  /*62d0*/  @!UPT UIADD3 URZ, UPT, UPT, URZ, URZ, URZ ;  /* 0x000000fffffff290 */ /* 0x000fe4000fffe0ff */
[----:B------:R2:W-:Y:S01]  /*62e0*/  UTMASTG.3D [UR40], [UR6] ;  /* 0x00000028060073b5 */ /* 0x0005e20008010000 */
[----:B------:R0:W-:Y:S01]  /*62f0*/  UTMACMDFLUSH ;  /* 0x00000000000079b7 */ /* 0x0001e20000000000 */
[----:B--2---:R-:W-:Y:S04]  /*6300*/  DEPBAR.LE SB0, 0x1 ;  /* 0x000080400000791a */ /* 0x004fe80000000000 */
.L_x_98:
[----:B------:R-:W-:Y:S05]  /*6310*/  BSYNC.RECONVERGENT B0 ;  /* 0x0000000000007941 */ /* 0x000fea0003800200 */
.L_x_97:
[----:B------:R-:W-:Y:S01]  /*6320*/  BAR.SYNC.DEFER_BLOCKING 0x1, 0x80 ;  /* 0x0042000000007b1d */ /* 0x000fe20000010000 */
[----:B------:R-:W-:Y:S01]  /*6330*/  ISETP.NE.AND P1, PT, R107, RZ, PT ;  /* 0x000000ff6b00720c */ /* 0x000fe20003f25270 */
[----:B------:R-:W-:Y:S01]  /*6340*/  UISETP.NE.AND UP0, UPT, UR49, URZ, UPT ;  /* 0x000000ff3100728c */ /* 0x000fe2000bf05270 */
[----:B------:R-:W-:Y:S11]  /*6350*/  LEA R2, R65, UR48, 0x3 ;  /* 0x0000003041027c11 */ /* 0x000ff6000f8e18ff */
[----:B------:R-:W-:Y:S01]  /*6360*/  @P1 SHF.L.U32 R3, R97, 0x1f, RZ ;  /* 0x0000001f61031819 */ /* 0x000fe200000006ff */
[----:B------:R-:W-:Y:S06]  /*6370*/  BRA.U !UP0, `(.L_x_99) ;  /* 0x0000000108247547 */ /* 0x000fec000b800000 */
[----:B------:R-:W-:Y:S01]  /*6380*/  IMAD.U32 R4, RZ, RZ, UR51 ;  /* 0x00000033ff047e24 */ /* 0x000fe2000f8e00ff */
[----:B------:R-:W-:Y:S01]  /*6390*/  MOV R0, UR37 ;  /* 0x0000002500007c02 */ /* 0x000fe20008000f00 */
[----:B------:R-:W-:Y:S03]  /*63a0*/  UIADD3 UR51, UPT, UPT, UR51, 0x1, URZ ;  /* 0x0000000133337890 */ /* 0x000fe6000fffe0ff */
[----:B------:R-:W-:Y:S01]  /*63b0*/  @P1 LEA R4, R4, UR48, 0x3 ;  /* 0x0000003004041c11 */ /* 0x000fe2000f8e18ff */
[----:B------:R-:W-:Y:S04]  /*63c0*/  UISETP.NE.AND UP0, UPT, UR51, 0x4, UPT ;  /* 0x000000043300788c */ /* 0x000fe8000bf05270 */
[----:B------:R-:W-:Y:S01]  /*63d0*/  @P1 VIADD R4, R4, 0x50 ;  /* 0x0000005004041836 */ /* 0x000fe20000000000 */
[----:B------:R-:W-:Y:S04]  /*63e0*/  USEL UR51, UR51, URZ, UP0 ;  /* 0x000000ff33337287 */ /* 0x000fe80008000000 */
[----:B------:R-:W-:Y:S04]  /*63f0*/  @P1 PRMT R0, R0, 0x654, R4 ;  /* 0x0000065400001816 */ /* 0x000fe80000000004 */
[----:B------:R2:W-:Y:S04]  /*6400*/  @P1 SYNCS.ARRIVE.TRANS64.RED.A1T0 RZ, [R0+URZ], RZ ;  /* 0x000000ff00ff19a7 */ /* 0x0005e800081004ff */
.L_x_99:
[----:B------:R-:W4:Y:S01]  /*6410*/  @P1 SYNCS.PHASECHK.TRANS64.TRYWAIT P0, [R2+URZ+0x30], R3 ;  /* 0x00003003020015a7 */ /* 0x000f2200080011ff */
[----:B------:R-:W-:Y:S01]  /*6420*/  BSSY B1, `(.L_x_100) ;  /* 0x0000016000017945 */ /* 0x000fe20003800000 */
[----:B----4-:R-:W-:Y:S03]  /*6430*/  @P1 SEL R66, RZ, 0x1, !P0 ;  /* 0x00000001ff421807 */ /* 0x010fe60004000000 */
[----:B------:R-:W-:Y:S05]  /*6440*/  @!P1 BRA `(.L_x_101) ;  /* 0x00000000004c9947 */ /* 0x000fea0003800000 */
[----:B------:R-:W-:Y:S01]  /*6450*/  ISETP.NE.AND P0, PT, R66, RZ, PT ;  /* 0x000000ff4200720c */ /* 0x000fe20003f05270 */
[----:B------:R-:W-:Y:S01]  /*6460*/  BSSY B0, `(.L_x_102) ;  /* 0x000000b000007945 */ /* 0x000fe20003800000 */
[----:B------:R-:W-:Y:S11]  /*6470*/  ISETP.NE.AND P1, PT, R67, RZ, PT ;  /* 0x000000ff4300720c */ /* 0x000ff60003f25270 */
[----:B------:R-:W-:Y:S02]  /*6480*/  @!UPT UIADD3 URZ, UPT, UPT, URZ, URZ, URZ ;  /* 0x000000fffffff290 */ /* 0x000fe4000fffe0ff */
[C---:B------:R-:W-:Y:S01]  /*6490*/  @P1 IMAD R6, R65.reuse, 0x2000, R100 ;  /* 0x0000200041061824 */ /* 0x040fe200078e0264 */
[C---:B------:R-:W-:Y:S01]  /*64a0*/  @P1 LEA R4, R65.reuse, R98, 0xd ;  /* 0x0000006241041211 */ /* 0x040fe200078e68ff */
[C---:B------:R-:W-:Y:S02]  /*64b0*/  @P1 IMAD R5, R65.reuse, 0x2000, R99 ;  /* 0x0000200041051824 */ /* 0x040fe400078e0263 */
[----:B------:R-:W-:Y:S01]  /*64c0*/  @P1 IMAD R3, R65, 0x2000, R106 ;  /* 0x0000200041031824 */ /* 0x000fe200078e026a */
[----:B------:R-:W-:Y:S06]  /*64d0*/  @P0 BRA `(.L_x_103) ;  /* 0x00000000000c0947 */ /* 0x000fec0003800000 */
[----:B--2---:R-:W-:Y:S04]  /*64e0*/  SHF.L.U32 R0, R97, 0x1f, RZ ;  /* 0x0000001f61007819 */ /* 0x004fe800000006ff */
[----:B------:R-:W2:Y:S02]  /*64f0*/  SYNCS.PHASECHK.TRANS64.TRYWAIT P0, [R2+URZ+0x30], R0 ;  /* 0x00003000020075a7 */ /* 0x000ea400080011ff */
[----:B--2---:R-:W-:Y:S05]  /*6500*/  @!P0 BRA `(.L_x_104) ;  /* 0x00000030004c8947 */ /* 0x004fea0003800000 */
.L_x_103:
[----:B------:R-:W-:Y:S05]  /*6510*/  BSYNC B0 ;  /* 0x0000000000007941 */ /* 0x000fea0003800000 */
.L_x_102:
[----:B------:R-:W-:Y:S02]  /*6520*/  ISETP.NE.AND P0, PT, R67, RZ, PT ;  /* 0x000000ff4300720c */ /* 0x000fe40003f05270 */
[----:B------:R-:W-:Y:S11]  /*6530*/  IADD3 R65, PT, PT, R65, 0x1, RZ ;  /* 0x0000000141417810 */ /* 0x000ff60007ffe0ff */
[----:B------:R4:W1:Y:S04]  /*6540*/  @P0 LDS.128 R56, [R6] ;  /* 0x0000000006380984 */ /* 0x0008680000000c00 */
[----:B------:R4:W1:Y:S04]  /*6550*/  @P0 LDS.128 R60, [R5+0x10] ;  /* 0x00001000053c0984 */ /* 0x0008680000000c00 */
[----:B------:R4:W1:Y:S04]  /*6560*/  @P0 LDS.128 R68, [R4+0x20] ;  /* 0x0000200004440984 */ /* 0x0008680000000c00 */
[----:B------:R4:W1:Y:S02]  /*6570*/  @P0 LDS.128 R76, [R3+0x30] ;  /* 0x00003000034c0984 */ /* 0x0008640000000c00 */
.L_x_101:
[----:B------:R-:W-:Y:S05]  /*6580*/  BSYNC B1 ;  /* 0x0000000000017941 */ /* 0x000fea0003800000 */
.L_x_100:
[----:B--2---:R-:W-:Y:S05]  /*6590*/  VIADD R0, R48, 0x20 ;  /* 0x0000002030007836 */ /* 0x004fea0000000000 */
[----:B------:R-:W-:Y:S04]  /*65a0*/  SHF.R.U32.HI R0, RZ, 0x15, R0 ;  /* 0x00000015ff007819 */ /* 0x000fe80000011600 */
[----:B------:R-:W-:Y:S11]  /*65b0*/  LOP3.LUT P0, RZ, R0, 0x3, R92, 0x48, !PT ;  /* 0x0000000300ff7812 */ /* 0x000ff6000780485c */
[----:B------:R-:W-:Y:S02]  /*65c0*/  @!UPT UIADD3 URZ, UPT, UPT, URZ, URZ, URZ ;  /* 0x000000fffffff290 */ /* 0x000fe4000fffe0ff */
[----:B------:R-:W-:Y:S05]  /*65d0*/  @!P0 BRA `(.L_x_105) ;  /* 0x0000000000408947 */ /* 0x000fea0003800000 */
[----:B------:R-:W2:Y:S01]  /*65e0*/  LDCU.64 UR8, c[0x4][0x70] ;  /* 0x01000e00ff0877ac */ /* 0x000ea20008000a00 */
[----:B----4-:R-:W-:Y:S01]  /*65f0*/  MOV R3, 0x0 ;  /* 0x0000000000037802 */ /* 0x010fe20000000f00 */
[----:B------:R-:W-:Y:S02]  /*6600*/  HFMA2 R12, -RZ, RZ, 0, 5.9604644775390625e-08 ;  /* 0x00000001ff0c7431 */ /* 0x000fe400000001ff */
[----:B-1----:R-:W-:Y:S02]  /*6610*/  IMAD.MOV.U32 R8, RZ, RZ, 0x192 ;  /* 0x00000192ff087424 */ /* 0x002fe400078e00ff */
[----:B------:R-:W-:Y:S01]  /*6620*/  IMAD.MOV.U32 R13, RZ, RZ, RZ ;  /* 0x000000ffff0d7224 */ /* 0x000fe200078e00ff */
[----:B------:R-:W1:Y:S01]  /*6630*/  LDCU.64 UR6, c[0x4][0x78] ;  /* 0x01000f00ff0677ac */ /* 0x000e620008000a00 */
[----:B------:R-:W4:Y:S01]  /*6640*/  LDC.64 R2, c[0x4][R3] ;  /* 0x0100000003027b82 */ /* 0x000f220000000a00 */
[----:B------:R-:W5:Y:S01]  /*6650*/  LDCU.64 UR4, c[0x4][0x10] ;  /* 0x01000200ff0477ac */ /* 0x000f620008000a00 */
[----:B--2---:R-:W-:Y:S01]  /*6660*/  MOV R5, UR9 ;  /* 0x0000000900057c02 */ /* 0x004fe20008000f00 */
[----:B------:R-:W-:Y:S01]  /*6670*/  IMAD.U32 R4, RZ, RZ, UR8 ;  /* 0x00000008ff047e24 */ /* 0x000fe2000f8e00ff */
[----:B-1----:R-:W-:Y:S01]  /*6680*/  MOV R7, UR7 ;  /* 0x0000000700077c02 */ /* 0x002fe20008000f00 */
[----:B------:R-:W-:Y:S01]  /*6690*/  IMAD.U32 R6, RZ, RZ, UR6 ;  /* 0x00000006ff067e24 */ /* 0x000fe2000f8e00ff */
[----:B-----5:R-:W-:Y:S01]  /*66a0*/  MOV R11, UR5 ;  /* 0x00000005000b7c02 */ /* 0x020fe20008000f00 */
[----:B------:R-:W-:Y:S02]  /*66b0*/  IMAD.U32 R10, RZ, RZ, UR4 ;  /* 0x00000004ff0a7e24 */ /* 0x000fe4000f8e00ff */
[----:B------:R-:W-:Y:S07]  /*66c0*/  LEPC R20, `(.L_x_105) ;  /* 0x000000001014794e */ /* 0x000fee0000000000 */
[----:B---34-:R-:W-:Y:S05]  /*66d0*/  CALL.ABS.NOINC R2 ;  /* 0x0000000002007343 */ /* 0x018fea0003c00000 */
.L_x_105:
[----:B------:R-:W-:Y:S01]  /*66e0*/  ISETP.NE.AND P6, PT, R107, RZ, PT ;  /* 0x000000ff6b00720c */ /* 0x000fe20003fc5270 */
[----:B------:R-:W-:Y:S05]  /*66f0*/  WARPSYNC.ALL ;  /* 0x0000000000007948 */ /* 0x000fea0003800000 */
[----:B------:R-:W-:Y:S01]  /*6700*/  R2UR UR4, R48 ;  /* 0x00000000300472ca */ /* 0x000fe200000e0000 */
[----:B------:R-:W-:Y:S01]  /*6710*/  BSSY.RECONVERGENT B0, `(.L_x_106) ;  /* 0x000008f000007945 */ /* 0x000fe20003800200 */
[----:B------:R-:W-:Y:S02]  /*6720*/  MOV R50, UR51 ;  /* 0x0000003300327c02 */ /* 0x000fe40008000f00 */
[----:B-1--4-:R-:W-:Y:S02]  /*6730*/  SHF.L.U32 R3, R56, 0x10, RZ ;  /* 0x0000001038037819 */ /* 0x012fe400000006ff */
[----:B------:R-:W-:Y:S02]  /*6740*/  MOV R72, UR37 ;  /* 0x0000002500487c02 */ /* 0x000fe40008000f00 */
[----:B------:R-:W-:Y:S02]  /*6750*/  @P6 LEA R50, R50, UR48, 0x3 ;  /* 0x0000003032326c11 */ /* 0x000fe4000f8e18ff */
[C---:B------:R-:W-:Y:S02]  /*6760*/  LOP3.LUT R51, R57.reuse, 0xffff0000, RZ, 0xc0, !PT ;  /* 0xffff000039337812 */ /* 0x040fe400078ec0ff */
[----:B------:R-:W-:Y:S01]  /*6770*/  @P6 IADD3 R50, PT, PT, R50, 0x50, RZ ;  /* 0x0000005032326810 */ /* 0x000fe20007ffe0ff */
[----:B------:R-:W1:Y:S01]  /*6780*/  LDTM.x32 R4, tmem[UR4+0x20] ;  /* 0x00002004000479ee */ /* 0x000e6200082c0000 */
[----:B------:R-:W-:Y:S02]  /*6790*/  ISETP.NE.AND P0, PT, R102, RZ, PT ;  /* 0x000000ff6600720c */ /* 0x000fe40003f05270 */
[----:B------:R-:W-:Y:S02]  /*67a0*/  @P6 PRMT R72, R72, 0x654, R50 ;  /* 0x0000065448486816 */ /* 0x000fe40000000032 */
[----:B------:R-:W-:Y:S01]  /*67b0*/  SHF.L.U32 R50, R57, 0x10, RZ ;  /* 0x0000001039327819 */ /* 0x000fe200000006ff */
[C---:B-1----:R-:W-:Y:S01]  /*67c0*/  FMUL R0, R47.reuse, R4 ;  /* 0x000000042f007220 */ /* 0x042fe20000400000 */
[----:B------:R-:W-:Y:S01]  /*67d0*/  LOP3.LUT R4, R56, 0xffff0000, RZ, 0xc0, !PT ;  /* 0xffff000038047812 */ /* 0x000fe200078ec0ff */
[C---:B------:R-:W-:Y:S01]  /*67e0*/  FMUL R2, R47.reuse, R5 ;  /* 0x000000052f027220 */ /* 0x040fe20000400000 */
[----:B------:R-:W-:Y:S01]  /*67f0*/  FMUL R7, R47, R7 ;  /* 0x000000072f077220 */ /* 0x000fe20000400000 */
[----:B------:R-:W-:Y:S01]  /*6800*/  FFMA R0, R49, R3, R0 ;  /* 0x0000000331007223 */ /* 0x000fe20000000000 */
[----:B------:R-:W-:Y:S01]  /*6810*/  FMUL R3, R47, R6 ;  /* 0x000000062f037220 */ /* 0x000fe20000400000 */
[----:B------:R-:W-:Y:S01]  /*6820*/  FFMA R2, R49, R4, R2 ;  /* 0x0000000431027223 */ /* 0x000fe20000000002 */
[C---:B------:R-:W-:Y:S01]  /*6830*/  FMUL R4, R47.reuse, R8 ;  /* 0x000000082f047220 */ /* 0x040fe20000400000 */
[C---:B------:R-:W-:Y:S01]  /*6840*/  FMUL R8, R47.reuse, R12 ;  /* 0x0000000c2f087220 */ /* 0x040fe20000400000 */
[C---:B------:R-:W-:Y:S01]  /*6850*/  FMUL R12, R47.reuse, R16 ;  /* 0x000000102f0c7220 */ /* 0x040fe20000400000 */
[C---:B------:R-:W-:Y:S01]  /*6860*/  FMUL R16, R47.reuse, R20 ;  /* 0x000000142f107220 */ /* 0x040fe20000400000 */
[----:B------:R-:W-:Y:S01]  /*6870*/  F2FP.BF16.F32.PACK_AB R52, R2, R0 ;  /* 0x000000000234723e */ /* 0x000fe200000010ff */
[C---:B------:R-:W-:Y:S01]  /*6880*/  FMUL R20, R47.reuse, R24 ;  /* 0x000000182f147220 */ /* 0x040fe20000400000 */
[C---:B------:R-:W-:Y:S01]  /*6890*/  LOP3.LUT R0, R58.reuse, 0xffff0000, RZ, 0xc0, !PT ;  /* 0xffff00003a007812 */ /* 0x040fe200078ec0ff */
[----:B------:R-:W-:Y:S01]  /*68a0*/  FMUL R24, R47, R28 ;  /* 0x0000001c2f187220 */ /* 0x000fe20000400000 */
[----:B------:R-:W-:Y:S01]  /*68b0*/  SHF.L.U32 R2, R59, 0x10, RZ ;  /* 0x000000103b027819 */ /* 0x000fe200000006ff */
[C---:B------:R-:W-:Y:S01]  /*68c0*/  FMUL R28, R47.reuse, R32 ;  /* 0x000000202f1c7220 */ /* 0x040fe20000400000 */
[----:B------:R-:W-:Y:S01]  /*68d0*/  SHF.L.U32 R32, R58, 0x10, RZ ;  /* 0x000000103a207819 */ /* 0x000fe200000006ff */
[----:B------:R-:W-:Y:S01]  /*68e0*/  FMUL R5, R47, R9 ;  /* 0x000000092f057220 */ /* 0x000fe20000400000 */
[C---:B------:R-:W-:Y:S01]  /*68f0*/  FFMA R3, R49.reuse, R50, R3 ;  /* 0x0000003231037223 */ /* 0x040fe20000000003 */
[----:B------:R-:W-:Y:S01]  /*6900*/  FFMA R7, R49, R51, R7 ;  /* 0x0000003331077223 */ /* 0x000fe20000000007 */
[----:B------:R-:W-:Y:S01]  /*6910*/  FMUL R6, R47, R10 ;  /* 0x0000000a2f067220 */ /* 0x000fe20000400000 */
[----:B------:R-:W-:Y:S01]  /*6920*/  FFMA R4, R49, R32, R4 ;  /* 0x0000002031047223 */ /* 0x000fe20000000004 */
[----:B------:R-:W-:Y:S01]  /*6930*/  LOP3.LUT R32, R59, 0xffff0000, RZ, 0xc0, !PT ;  /* 0xffff00003b207812 */ /* 0x000fe200078ec0ff */
[----:B------:R-:W-:Y:S01]  /*6940*/  FFMA R5, R49, R0, R5 ;  /* 0x0000000031057223 */ /* 0x000fe20000000005 */
[C---:B------:R-:W-:Y:S01]  /*6950*/  SHF.L.U32 R0, R60.reuse, 0x10, RZ ;  /* 0x000000103c007819 */ /* 0x040fe200000006ff */
[----:B------:R-:W-:Y:S01]  /*6960*/  FMUL R11, R47, R11 ;  /* 0x0000000b2f0b7220 */ /* 0x000fe20000400000 */
[----:B------:R-:W-:Y:S01]  /*6970*/  F2FP.BF16.F32.PACK_AB R53, R7, R3 ;  /* 0x000000030735723e */ /* 0x000fe200000010ff */
[C---:B------:R-:W-:Y:S01]  /*6980*/  FFMA R6, R49.reuse, R2, R6 ;  /* 0x0000000231067223 */ /* 0x040fe20000000006 */
[----:B------:R-:W-:Y:S01]  /*6990*/  LOP3.LUT R2, R60, 0xffff0000, RZ, 0xc0, !PT ;  /* 0xffff00003c027812 */ /* 0x000fe200078ec0ff */
[----:B------:R-:W-:Y:S01]  /*69a0*/  FFMA R11, R49, R32, R11 ;  /* 0x00000020310b7223 */ /* 0x000fe2000000000b */
[----:B------:R-:W-:Y:S01]  /*69b0*/  SHF.L.U32 R3, R61, 0x10, RZ ;  /* 0x000000103d037819 */ /* 0x000fe200000006ff */
[----:B------:R-:W-:Y:S01]  /*69c0*/  FFMA R8, R49, R0, R8 ;  /* 0x0000000031087223 */ /* 0x000fe20000000008 */
[----:B------:R-:W-:Y:S01]  /*69d0*/  LOP3.LUT R0, R61, 0xffff0000, RZ, 0xc0, !PT ;  /* 0xffff00003d007812 */ /* 0x000fe200078ec0ff */
[----:B------:R-:W-:Y:S01]  /*69e0*/  FMUL R9, R47, R13 ;  /* 0x0000000d2f097220 */ /* 0x000fe20000400000 */
[----:B------:R-:W-:Y:S01]  /*69f0*/  F2FP.BF16.F32.PACK_AB R54, R5, R4 ;  /* 0x000000040536723e */ /* 0x000fe200000010ff */
[----:B------:R-:W-:Y:S01]  /*6a00*/  FMUL R10, R47, R14 ;  /* 0x0000000e2f0a7220 */ /* 0x000fe20000400000 */
[----:B------:R-:W-:Y:S01]  /*6a10*/  F2FP.BF16.F32.PACK_AB R55, R11, R6 ;  /* 0x000000060b37723e */ /* 0x000fe200000010ff */
[----:B------:R-:W-:Y:S01]  /*6a20*/  FMUL R15, R47, R15 ;  /* 0x0000000f2f0f7220 */ /* 0x000fe20000400000 */
[----:B------:R-:W-:Y:S01]  /*6a30*/  SHF.L.U32 R4, R77, 0x10, RZ ;  /* 0x000000104d047819 */ /* 0x000fe200000006ff */
[C---:B------:R-:W-:Y:S01]  /*6a40*/  FFMA R9, R49.reuse, R2, R9 ;  /* 0x0000000231097223 */ /* 0x040fe20000000009 */
[C---:B------:R-:W-:Y:S01]  /*6a50*/  SHF.L.U32 R2, R62.reuse, 0x10, RZ ;  /* 0x000000103e027819 */ /* 0x040fe200000006ff */
[C---:B------:R-:W-:Y:S01]  /*6a60*/  FFMA R10, R49.reuse, R3, R10 ;  /* 0x00000003310a7223 */ /* 0x040fe2000000000a */
[----:B------:R-:W-:Y:S01]  /*6a70*/  LOP3.LUT R3, R62, 0xffff0000, RZ, 0xc0, !PT ;  /* 0xffff00003e037812 */ /* 0x000fe200078ec0ff */
[----:B------:R-:W-:Y:S01]  /*6a80*/  FFMA R15, R49, R0, R15 ;  /* 0x00000000310f7223 */ /* 0x000fe2000000000f */
[----:B------:R-:W-:Y:S01]  /*6a90*/  SHF.L.U32 R0, R63, 0x10, RZ ;  /* 0x000000103f007819 */ /* 0x000fe200000006ff */
[----:B------:R-:W-:Y:S01]  /*6aa0*/  FMUL R13, R47, R17 ;  /* 0x000000112f0d7220 */ /* 0x000fe20000400000 */
[----:B------:R-:W-:Y:S01]  /*6ab0*/  F2FP.BF16.F32.PACK_AB R8, R9, R8 ;  /* 0x000000080908723e */ /* 0x000fe200000010ff */
[----:B------:R-:W-:Y:S01]  /*6ac0*/  FMUL R14, R47, R18 ;  /* 0x000000122f0e7220 */ /* 0x000fe20000400000 */
[----:B------:R-:W-:Y:S01]  /*6ad0*/  F2FP.BF16.F32.PACK_AB R9, R15, R10 ;  /* 0x0000000a0f09723e */ /* 0x000fe200000010ff */
[----:B------:R-:W-:Y:S01]  /*6ae0*/  FFMA R12, R49, R2, R12 ;  /* 0x00000002310c7223 */ /* 0x000fe2000000000c */
[----:B------:R-:W-:Y:S01]  /*6af0*/  LOP3.LUT R2, R63, 0xffff0000, RZ, 0xc0, !PT ;  /* 0xffff00003f027812 */ /* 0x000fe200078ec0ff */
[----:B------:R-:W-:Y:S01]  /*6b00*/  FFMA R13, R49, R3, R13 ;  /* 0x00000003310d7223 */ /* 0x000fe2000000000d */
[----:B------:R-:W-:Y:S01]  /*6b10*/  SHF.L.U32 R3, R69, 0x10, RZ ;  /* 0x0000001045037819 */ /* 0x000fe200000006ff */
[----:B------:R-:W-:Y:S01]  /*6b20*/  FFMA R14, R49, R0, R14 ;  /* 0x00000000310e7223 */ /* 0x000fe2000000000e */
[C---:B------:R-:W-:Y:S01]  /*6b30*/  SHF.L.U32 R0, R68.reuse, 0x10, RZ ;  /* 0x0000001044007819 */ /* 0x040fe200000006ff */
[----:B------:R-:W-:Y:S01]  /*6b40*/  FMUL R19, R47, R19 ;  /* 0x000000132f137220 */ /* 0x000fe20000400000 */
[----:B------:R-:W-:Y:S01]  /*6b50*/  F2FP.BF16.F32.PACK_AB R10, R13, R12 ;  /* 0x0000000c0d0a723e */ /* 0x000fe200000010ff */
[----:B------:R-:W-:Y:S01]  /*6b60*/  FMUL R17, R47, R21 ;  /* 0x000000152f117220 */ /* 0x000fe20000400000 */
[----:B------:R-:W-:Y:S01]  /*6b70*/  LOP3.LUT R5, R79, 0xffff0000, RZ, 0xc0, !PT ;  /* 0xffff00004f057812 */ /* 0x000fe200078ec0ff */
[C---:B------:R-:W-:Y:S01]  /*6b80*/  FFMA R19, R49.reuse, R2, R19 ;  /* 0x0000000231137223 */ /* 0x040fe20000000013 */
[----:B------:R-:W-:Y:S01]  /*6b90*/  LOP3.LUT R2, R68, 0xffff0000, RZ, 0xc0, !PT ;  /* 0xffff000044027812 */ /* 0x000fe200078ec0ff */
[----:B------:R1:W-:Y:S01]  /*6ba0*/  STS.128 [R100+0x2000], R52 ;  /* 0x0020003464007388 */ /* 0x0003e20000000c00 */
[----:B------:R-:W-:Y:S01]  /*6bb0*/  FFMA R16, R49, R0, R16 ;  /* 0x0000000031107223 */ /* 0x000fe20000000010 */
[----:B------:R-:W-:Y:S01]  /*6bc0*/  LOP3.LUT R0, R69, 0xffff0000, RZ, 0xc0, !PT ;  /* 0xffff000045007812 */ /* 0x000fe200078ec0ff */
[----:B------:R-:W-:Y:S01]  /*6bd0*/  FMUL R18, R47, R22 ;  /* 0x000000162f127220 */ /* 0x000fe20000400000 */
[----:B------:R-:W-:Y:S01]  /*6be0*/  F2FP.BF16.F32.PACK_AB R11, R19, R14 ;  /* 0x0000000e130b723e */ /* 0x000fe200000010ff */
[----:B------:R-:W-:Y:S01]  /*6bf0*/  FMUL R23, R47, R23 ;  /* 0x000000172f177220 */ /* 0x000fe20000400000 */
[C---:B------:R-:W-:Y:S01]  /*6c00*/  FFMA R17, R49.reuse, R2, R17 ;  /* 0x0000000231117223 */ /* 0x040fe20000000011 */
[C---:B------:R-:W-:Y:S01]  /*6c10*/  SHF.L.U32 R2, R70.reuse, 0x10, RZ ;  /* 0x0000001046027819 */ /* 0x040fe200000006ff */
[----:B------:R-:W-:Y:S01]  /*6c20*/  FFMA R18, R49, R3, R18 ;  /* 0x0000000331127223 */ /* 0x000fe20000000012 */
[----:B------:R-:W-:Y:S01]  /*6c30*/  SHF.L.U32 R3, R71, 0x10, RZ ;  /* 0x0000001047037819 */ /* 0x000fe200000006ff */
[----:B------:R1:W-:Y:S01]  /*6c40*/  STS.128 [R99+0x2010], R8 ;  /* 0x0020100863007388 */ /* 0x0003e20000000c00 */
[----:B------:R-:W-:Y:S01]  /*6c50*/  F2FP.BF16.F32.PACK_AB R16, R17, R16 ;  /* 0x000000101110723e */ /* 0x000fe200000010ff */
[----:B------:R-:W-:Y:S01]  /*6c60*/  FFMA R23, R49, R0, R23 ;  /* 0x0000000031177223 */ /* 0x000fe20000000017 */
[----:B------:R-:W-:Y:S01]  /*6c70*/  LOP3.LUT R0, R70, 0xffff0000, RZ, 0xc0, !PT ;  /* 0xffff000046007812 */ /* 0x000fe200078ec0ff */
[C---:B------:R-:W-:Y:S01]  /*6c80*/  FMUL R21, R47.reuse, R25 ;  /* 0x000000192f157220 */ /* 0x040fe20000400000 */
[----:B------:R-:W-:Y:S01]  /*6c90*/  FMUL R22, R47, R26 ;  /* 0x0000001a2f167220 */ /* 0x000fe20000400000 */
[C---:B------:R-:W-:Y:S01]  /*6ca0*/  FFMA R20, R49.reuse, R2, R20 ;  /* 0x0000000231147223 */ /* 0x040fe20000000014 */
[C---:B------:R-:W-:Y:S01]  /*6cb0*/  SHF.L.U32 R2, R76.reuse, 0x10, RZ ;  /* 0x000000104c027819 */ /* 0x040fe200000006ff */
[----:B------:R-:W-:Y:S01]  /*6cc0*/  FFMA R21, R49, R0, R21 ;  /* 0x0000000031157223 */ /* 0x000fe20000000015 */
[----:B------:R-:W-:Y:S01]  /*6cd0*/  LOP3.LUT R0, R71, 0xffff0000, RZ, 0xc0, !PT ;  /* 0xffff000047007812 */ /* 0x000fe200078ec0ff */
[----:B------:R-:W-:Y:S01]  /*6ce0*/  FFMA R22, R49, R3, R22 ;  /* 0x0000000331167223 */ /* 0x000fe20000000016 */
[C---:B------:R-:W-:Y:S01]  /*6cf0*/  FMUL R27, R47.reuse, R27 ;  /* 0x0000001b2f1b7220 */ /* 0x040fe20000400000 */
[----:B------:R-:W-:Y:S01]  /*6d00*/  LOP3.LUT R3, R76, 0xffff0000, RZ, 0xc0, !PT ;  /* 0xffff00004c037812 */ /* 0x000fe200078ec0ff */
[C---:B------:R-:W-:Y:S01]  /*6d10*/  FMUL R25, R47.reuse, R29 ;  /* 0x0000001d2f197220 */ /* 0x040fe20000400000 */
[----:B------:R-:W-:Y:S01]  /*6d20*/  FMUL R26, R47, R30 ;  /* 0x0000001e2f1a7220 */ /* 0x000fe20000400000 */
[C---:B------:R-:W-:Y:S01]  /*6d30*/  FFMA R27, R49.reuse, R0, R27 ;  /* 0x00000000311b7223 */ /* 0x040fe2000000001b */
[----:B------:R-:W-:Y:S01]  /*6d40*/  FFMA R24, R49, R2, R24 ;  /* 0x0000000231187223 */ /* 0x000fe20000000018 */
[----:B------:R-:W-:Y:S01]  /*6d50*/  LOP3.LUT R0, R77, 0xffff0000, RZ, 0xc0, !PT ;  /* 0xffff00004d007812 */ /* 0x000fe200078ec0ff */
[----:B------:R-:W-:Y:S01]  /*6d60*/  FFMA R25, R49, R3, R25 ;  /* 0x0000000331197223 */ /* 0x000fe20000000019 */
[----:B------:R-:W-:Y:S01]  /*6d70*/  FMUL R31, R47, R31 ;  /* 0x0000001f2f1f7220 */ /* 0x000fe20000400000 */
[C---:B------:R-:W-:Y:S01]  /*6d80*/  SHF.L.U32 R2, R78.reuse, 0x10, RZ ;  /* 0x000000104e027819 */ /* 0x040fe200000006ff */
[----:B------:R-:W-:Y:S01]  /*6d90*/  FFMA R26, R49, R4, R26 ;  /* 0x00000004311a7223 */ /* 0x000fe2000000001a */
[----:B------:R-:W-:Y:S01]  /*6da0*/  LOP3.LUT R3, R78, 0xffff0000, RZ, 0xc0, !PT ;  /* 0xffff00004e037812 */ /* 0x000fe200078ec0ff */
[----:B------:R-:W-:Y:S01]  /*6db0*/  FMUL R29, R47, R33 ;  /* 0x000000212f1d7220 */ /* 0x000fe20000400000 */
[----:B------:R-:W-:Y:S01]  /*6dc0*/  SHF.L.U32 R4, R79, 0x10, RZ ;  /* 0x000000104f047819 */ /* 0x000fe200000006ff */
[----:B------:R-:W-:Y:S01]  /*6dd0*/  FMUL R30, R47, R34 ;  /* 0x000000222f1e7220 */ /* 0x000fe20000400000 */
[----:B------:R-:W-:Y:S01]  /*6de0*/  F2FP.BF16.F32.PACK_AB R17, R23, R18 ;  /* 0x000000121711723e */ /* 0x000fe200000010ff */
[----:B------:R-:W-:Y:S01]  /*6df0*/  FFMA R31, R49, R0, R31 ;  /* 0x00000000311f7223 */ /* 0x000fe2000000001f */
[----:B------:R-:W-:Y:S01]  /*6e00*/  FMUL R35, R47, R35 ;  /* 0x000000232f237220 */ /* 0x000fe20000400000 */
[----:B------:R-:W-:Y:S01]  /*6e10*/  F2FP.BF16.F32.PACK_AB R18, R21, R20 ;  /* 0x000000141512723e */ /* 0x000fe200000010ff */
[----:B------:R-:W-:Y:S01]  /*6e20*/  FFMA R28, R49, R2, R28 ;  /* 0x00000002311c7223 */ /* 0x000fe2000000001c */
[----:B------:R-:W-:Y:S01]  /*6e30*/  F2FP.BF16.F32.PACK_AB R19, R27, R22 ;  /* 0x000000161b13723e */ /* 0x000fe200000010ff */
[C---:B------:R-:W-:Y:S01]  /*6e40*/  FFMA R29, R49.reuse, R3, R29 ;  /* 0x00000003311d7223 */ /* 0x040fe2000000001d */
[C---:B------:R-:W-:Y:S01]  /*6e50*/  FFMA R30, R49.reuse, R4, R30 ;  /* 0x00000004311e7223 */ /* 0x040fe2000000001e */
[----:B------:R-:W-:Y:S01]  /*6e60*/  FFMA R35, R49, R5, R35 ;  /* 0x0000000531237223 */ /* 0x000fe20000000023 */
[----:B------:R-:W-:Y:S01]  /*6e70*/  F2FP.BF16.F32.PACK_AB R24, R25, R24 ;  /* 0x000000181918723e */ /* 0x000fe200000010ff */
[----:B------:R1:W-:Y:S01]  /*6e80*/  STS.128 [R98+0x2020], R16 ;  /* 0x0020201062007388 */ /* 0x0003e20000000c00 */
[----:B------:R-:W-:Y:S02]  /*6e90*/  F2FP.BF16.F32.PACK_AB R25, R31, R26 ;  /* 0x0000001a1f19723e */ /* 0x000fe400000010ff */
[----:B------:R-:W-:Y:S02]  /*6ea0*/  F2FP.BF16.F32.PACK_AB R26, R29, R28 ;  /* 0x0000001c1d1a723e */ /* 0x000fe400000010ff */
[----:B------:R-:W-:Y:S02]  /*6eb0*/  F2FP.BF16.F32.PACK_AB R27, R35, R30 ;  /* 0x0000001e231b723e */ /* 0x000fe400000010ff */
[----:B------:R-:W-:Y:S02]  /*6ec0*/  LEA R0, R65, UR48, 0x3 ;  /* 0x0000003041007c11 */ /* 0x000fe4000f8e18ff */
[----:B------:R-:W-:Y:S01]  /*6ed0*/  @P6 SHF.L.U32 R2, R97, 0x1f, RZ ;  /* 0x0000001f61026819 */ /* 0x000fe200000006ff */
        /* <DEDUP_REMOVED lines=9> */
[----:B------:R-:W-:Y:S02]  /*6f70*/  UIADD3 UR8, UP0, UPT, UR52, 0x680, URZ ;  /* 0x0000068034087890 */ /* 0x000fe4000ff1e0ff */
[----:B------:R-:W-:Y:S02]  /*6f80*/  UIADD3 UR5, UPT, UPT, UR41, 0x20, URZ ;  /* 0x0000002029057890 */ /* 0x000fe4000fffe0ff */
[----:B------:R-:W-:Y:S02]  /*6f90*/  UIADD3 UR4, UPT, UPT, UR48, 0x2200, URZ ;  /* 0x0000220030047890 */ /* 0x000fe4000fffe0ff */
[----:B------:R-:W-:Y:S01]  /*6fa0*/  UIADD3.X UR9, UPT, UPT, URZ, UR53, URZ, UP0, !UPT ;  /* 0x00000035ff097290 */ /* 0x000fe200087fe4ff */
[----:B------:R-:W-:Y:S01]  /*6fb0*/  UMOV UR6, UR42 ;  /* 0x0000002a00067c82 */ /* 0x000fe20008000000 */
[----:B------:R-:W-:Y:S07]  /*6fc0*/  UMOV UR7, UR36 ;  /* 0x0000002400077c82 */ /* 0x000fee0008000000 */
[----:B------:R2:W-:Y:S01]  /*6fd0*/  UTMASTG.3D [UR4], [UR8] ;  /* 0x00000004080073b5 */ /* 0x0005e20008010000 */
[----:B------:R0:W-:Y:S01]  /*6fe0*/  UTMACMDFLUSH ;  /* 0x00000000000079b7 */ /* 0x0001e20000000000 */
[----:B--2---:R-:W-:Y:S04]  /*6ff0*/  DEPBAR.LE SB0, 0x1 ;  /* 0x000080400000791a */ /* 0x004fe80000000000 */
.L_x_107:
[----:B------:R-:W-:Y:S05]  /*7000*/  BSYNC.RECONVERGENT B0 ;  /* 0x0000000000007941 */ /* 0x000fea0003800200 */
.L_x_106:
[----:B------:R-:W-:Y:S01]  /*7010*/  BAR.SYNC.DEFER_BLOCKING 0x1, 0x80 ;  /* 0x0042000000007b1d */ /* 0x000fe20000010000 */
[----:B------:R-:W-:Y:S04]  /*7020*/  UIADD3 UR40, UPT, UPT, UR51, 0x1, URZ ;  /* 0x0000000133287890 */ /* 0x000fe8000fffe0ff */
[----:B------:R-:W-:Y:S04]  /*7030*/  UISETP.NE.AND UP0, UPT, UR40, 0x4, UPT ;  /* 0x000000042800788c */ /* 0x000fe8000bf05270 */
[----:B------:R-:W-:Y:S01]  /*7040*/  USEL UR40, UR40, URZ, UP0 ;  /* 0x000000ff28287287 */ /* 0x000fe20008000000 */
[----:B------:R2:W-:Y:S01]  /*7050*/  @P6 SYNCS.ARRIVE.TRANS64.RED.A1T0 RZ, [R72+URZ], RZ ;  /* 0x000000ff48ff69a7 */ /* 0x0005e200081004ff */
[----:B------:R-:W-:Y:S01]  /*7060*/  BSSY B1, `(.L_x_108) ;  /* 0x0000017000017945 */ /* 0x000fe20003800000 */
[----:B------:R-:W4:Y:S02]  /*7070*/  @P6 SYNCS.PHASECHK.TRANS64.TRYWAIT P0, [R0+URZ+0x30], R2 ;  /* 0x00003002000065a7 */ /* 0x000f2400080011ff */
[----:B----4-:R-:W-:Y:S01]  /*7080*/  @P6 SEL R66, RZ, 0x1, !P0 ;  /* 0x00000001ff426807 */ /* 0x010fe20004000000 */
[----:B--2---:R-:W-:Y:S06]  /*7090*/  @!P6 BRA `(.L_x_109) ;  /* 0x00000000004ce947 */ /* 0x004fec0003800000 */
        /* <DEDUP_REMOVED lines=9> */
[----:B------:R-:W-:Y:S04]  /*7130*/  SHF.L.U32 R6, R97, 0x1f, RZ ;  /* 0x0000001f61067819 */ /* 0x000fe800000006ff */
[----:B------:R-:W2:Y:S02]  /*7140*/  SYNCS.PHASECHK.TRANS64.TRYWAIT P0, [R0+URZ+0x30], R6 ;  /* 0x00003006000075a7 */ /* 0x000ea400080011ff */
[----:B--2---:R-:W-:Y:S05]  /*7150*/  @!P0 BRA `(.L_x_112) ;  /* 0x00000024004c8947 */ /* 0x004fea0003800000 */
.L_x_111:
[----:B------:R-:W-:Y:S05]  /*7160*/  BSYNC B0 ;  /* 0x0000000000007941 */ /* 0x000fea0003800000 */
.L_x_110:
[----:B------:R-:W-:Y:S02]  /*7170*/  ISETP.NE.AND P0, PT, R67, RZ, PT ;  /* 0x000000ff4300720c */ /* 0x000fe40003f05270 */
[----:B------:R-:W-:Y:S11]  /*7180*/  IADD3 R65, PT, PT, R65, 0x1, RZ ;  /* 0x0000000141417810 */ /* 0x000ff60007ffe0ff */
[----:B------:R4:W1:Y:S04]  /*7190*/  @P0 LDS.128 R56, [R5] ;  /* 0x0000000005380984 */ /* 0x0008680000000c00 */
[----:B------:R4:W1:Y:S04]  /*71a0*/  @P0 LDS.128 R60, [R4+0x10] ;  /* 0x00001000043c0984 */ /* 0x0008680000000c00 */
[----:B------:R4:W1:Y:S04]  /*71b0*/  @P0 LDS.128 R68, [R3+0x20] ;  /* 0x0000200003440984 */ /* 0x0008680000000c00 */
[----:B------:R4:W1:Y:S02]  /*71c0*/  @P0 LDS.128 R76, [R2+0x30] ;  /* 0x00003000024c0984 */ /* 0x0008640000000c00 */
.L_x_109:
[----:B------:R-:W-:Y:S05]  /*71d0*/  BSYNC B1 ;  /* 0x0000000000017941 */ /* 0x000fea0003800000 */
.L_x_108:
        /* <DEDUP_REMOVED lines=21> */
.L_x_113:
        /* <DEDUP_REMOVED lines=146> */
.L_x_115:
[----:B------:R-:W-:Y:S05]  /*7c50*/  BSYNC.RECONVERGENT B0 ;  /* 0x0000000000007941 */ /* 0x000fea0003800200 */
.L_x_114:
        /* <DEDUP_REMOVED lines=21> */
.L_x_119:
[----:B------:R-:W-:Y:S05]  /*7db0*/  BSYNC B0 ;  /* 0x0000000000007941 */ /* 0x000fea0003800000 */
.L_x_118:
[----:B------:R-:W-:Y:S11]  /*7dc0*/  ISETP.NE.AND P0, PT, R67, RZ, PT ;  /* 0x000000ff4300720c */ /* 0x000ff60003f05270 */
[----:B------:R-:W-:Y:S02]  /*7dd0*/  @!UPT UIADD3 URZ, UPT, UPT, URZ, URZ, URZ ;  /* 0x000000fffffff290 */ /* 0x000fe4000fffe0ff */
[----:B------:R4:W1:Y:S04]  /*7de0*/  @P0 LDS.128 R56, [R4] ;  /* 0x0000000004380984 */ /* 0x0008680000000c00 */
[----:B------:R4:W1:Y:S04]  /*7df0*/  @P0 LDS.128 R60, [R3+0x10] ;  /* 0x00001000033c0984 */ /* 0x0008680000000c00 */
[----:B------:R4:W1:Y:S04]  /*7e00*/  @P0 LDS.128 R68, [R2+0x20] ;  /* 0x0000200002440984 */ /* 0x0008680000000c00 */
[----:B------:R4:W1:Y:S02]  /*7e10*/  @P0 LDS.128 R76, [R65+0x30] ;  /* 0x00003000414c0984 */ /* 0x0008640000000c00 */
.L_x_117:
[----:B------:R-:W-:Y:S05]  /*7e20*/  BSYNC B1 ;  /* 0x0000000000017941 */ /* 0x000fea0003800000 */
.L_x_116:
        /* <DEDUP_REMOVED lines=21> */
.L_x_121:
[----:B------:R-:W-:Y:S01]  /*7f80*/  ISETP.NE.AND P0, PT, R102, RZ, PT ;  /* 0x000000ff6600720c */ /* 0x000fe20003f05270 */
[----:B------:R-:W-:Y:S05]  /*7f90*/  WARPSYNC.ALL ;  /* 0x0000000000007948 */ /* 0x000fea0003800000 */
[----:B------:R-:W-:Y:S01]  /*7fa0*/  R2UR UR4, R48 ;  /* 0x00000000300472ca */ /* 0x000fe200000e0000 */
[----:B------:R-:W-:Y:S01]  /*7fb0*/  BSSY.RECONVERGENT B0, `(.L_x_122) ;  /* 0x000008c000007945 */ /* 0x000fe20003800200 */
[----:B------:R-:W-:Y:S02]  /*7fc0*/  R2UR UR5, R64 ;  /* 0x00000000400572ca */ /* 0x000fe400000e0000 */
[C---:B-1----:R-:W-:Y:S02]  /*7fd0*/  SHF.L.U32 R0, R56.reuse, 0x10, RZ ;  /* 0x0000001038007819 */ /* 0x042fe400000006ff */
[----:B----4-:R-:W-:Y:S02]  /*7fe0*/  LOP3.LUT R2, R56, 0xffff0000, RZ, 0xc0, !PT ;  /* 0xffff000038027812 */ /* 0x010fe400078ec0ff */
[C---:B------:R-:W-:Y:S02]  /*7ff0*/  SHF.L.U32 R3, R57.reuse, 0x10, RZ ;  /* 0x0000001039037819 */ /* 0x040fe400000006ff */
[----:B------:R-:W-:Y:S02]  /*8000*/  LOP3.LUT R48, R57, 0xffff0000, RZ, 0xc0, !PT ;  /* 0xffff000039307812 */ /* 0x000fe400078ec0ff */
[C---:B------:R-:W-:Y:S01]  /*8010*/  SHF.L.U32 R50, R58.reuse, 0x10, RZ ;  /* 0x000000103a327819 */ /* 0x040fe200000006ff */
[----:B------:R-:W1:Y:S01]  /*8020*/  LDTM.x32 R4, tmem[UR4+0x60] ;  /* 0x00006004000479ee */ /* 0x000e6200082c0000 */
[----:B------:R-:W-:Y:S01]  /*8030*/  LOP3.LUT R51, R58, 0xffff0000, RZ, 0xc0, !PT ;  /* 0xffff00003a337812 */ /* 0x000fe200078ec0ff */
[----:B------:R-:W-:Y:S01]  /*8040*/  NOP ;  /* 0x0000000000007918 */ /* 0x000fe20000000000 */
[C---:B------:R-:W-:Y:S01]  /*8050*/  SHF.L.U32 R52, R59.reuse, 0x10, RZ ;  /* 0x000000103b347819 */ /* 0x040fe200000006ff */
[----:B------:R-:W-:Y:S01]  /*8060*/  UIADD3 UR5, UPT, UPT, UR5, 0xc0, URZ ;  /* 0x000000c005057890 */ /* 0x000fe2000fffe0ff */
[----:B------:R-:W-:Y:S02]  /*8070*/  LOP3.LUT R53, R59, 0xffff0000, RZ, 0xc0, !PT ;  /* 0xffff00003b357812 */ /* 0x000fe400078ec0ff */
[C---:B------:R-:W-:Y:S01]  /*8080*/  SHF.L.U32 R54, R60.reuse, 0x10, RZ ;  /* 0x000000103c367819 */ /* 0x040fe200000006ff */
[----:B------:R-:W-:Y:S01]  /*8090*/  UPRMT UR5, UR37, 0x654, UR5 ;  /* 0x0000065425057896 */ /* 0x000fe20008000005 */
[----:B------:R-:W-:Y:S02]  /*80a0*/  LOP3.LUT R55, R60, 0xffff0000, RZ, 0xc0, !PT ;  /* 0xffff00003c377812 */ /* 0x000fe400078ec0ff */
[C---:B------:R-:W-:Y:S02]  /*80b0*/  SHF.L.U32 R56, R61.reuse, 0x10, RZ ;  /* 0x000000103d387819 */ /* 0x040fe400000006ff */
[----:B------:R-:W-:Y:S02]  /*80c0*/  LOP3.LUT R57, R61, 0xffff0000, RZ, 0xc0, !PT ;  /* 0xffff00003d397812 */ /* 0x000fe400078ec0ff */
[C---:B------:R-:W-:Y:S02]  /*80d0*/  SHF.L.U32 R58, R62.reuse, 0x10, RZ ;  /* 0x000000103e3a7819 */ /* 0x040fe400000006ff */
[----:B------:R-:W-:Y:S01]  /*80e0*/  LOP3.LUT R59, R62, 0xffff0000, RZ, 0xc0, !PT ;  /* 0xffff00003e3b7812 */ /* 0x000fe200078ec0ff */
[----:B-1----:R-:W-:Y:S01]  /*80f0*/  SYNCS.ARRIVE.TRANS64.RED.A1T0 RZ, [UR5], RZ ;  /* 0x000000ffffff79a7 */ /* 0x002fe20008100405 */
[C---:B------:R-:W-:Y:S02]  /*8100*/  SHF.L.U32 R60, R63.reuse, 0x10, RZ ;  /* 0x000000103f3c7819 */ /* 0x040fe400000006ff */
[----:B------:R-:W-:Y:S02]  /*8110*/  LOP3.LUT R61, R63, 0xffff0000, RZ, 0xc0, !PT ;  /* 0xffff00003f3d7812 */ /* 0x000fe400078ec0ff */
[C---:B------:R-:W-:Y:S01]  /*8120*/  SHF.L.U32 R62, R68.reuse, 0x10, RZ ;  /* 0x00000010443e7819 */ /* 0x040fe200000006ff */
[C---:B------:R-:W-:Y:S01]  /*8130*/  FMUL R4, R47.reuse, R4 ;  /* 0x000000042f047220 */ /* 0x040fe20000400000 */
[C---:B------:R-:W-:Y:S01]  /*8140*/  FMUL R5, R47.reuse, R5 ;  /* 0x000000052f057220 */ /* 0x040fe20000400000 */
[----:B------:R-:W-:Y:S01]  /*8150*/  FMUL R6, R47, R6 ;  /* 0x000000062f067220 */ /* 0x000fe20000400000 */
[----:B------:R-:W-:Y:S01]  /*8160*/  LOP3.LUT R63, R68, 0xffff0000, RZ, 0xc0, !PT ;  /* 0xffff0000443f7812 */ /* 0x000fe200078ec0ff */
[C---:B------:R-:W-:Y:S01]  /*8170*/  FFMA R4, R49.reuse, R0, R4 ;  /* 0x0000000031047223 */ /* 0x040fe20000000004 */
[----:B------:R-:W-:Y:S01]  /*8180*/  FFMA R5, R49, R2, R5 ;  /* 0x0000000231057223 */ /* 0x000fe20000000005 */
[----:B------:R-:W-:Y:S01]  /*8190*/  SHF.L.U32 R64, R69, 0x10, RZ ;  /* 0x0000001045407819 */ /* 0x000fe200000006ff */
[----:B------:R-:W-:Y:S01]  /*81a0*/  FFMA R6, R49, R3, R6 ;  /* 0x0000000331067223 */ /* 0x000fe20000000006 */
[----:B------:R-:W-:Y:S01]  /*81b0*/  FMUL R7, R47, R7 ;  /* 0x000000072f077220 */ /* 0x000fe20000400000 */
[----:B------:R-:W-:Y:S01]  /*81c0*/  LOP3.LUT R65, R69, 0xffff0000, RZ, 0xc0, !PT ;  /* 0xffff000045417812 */ /* 0x000fe200078ec0ff */
[----:B------:R-:W-:Y:S01]  /*81d0*/  FMUL R8, R47, R8 ;  /* 0x000000082f087220 */ /* 0x000fe20000400000 */
[----:B------:R-:W-:Y:S01]  /*81e0*/  F2FP.BF16.F32.PACK_AB R4, R5, R4 ;  /* 0x000000040504723e */ /* 0x000fe200000010ff */
[----:B------:R-:W-:Y:S01]  /*81f0*/  FFMA R7, R49, R48, R7 ;  /* 0x0000003031077223 */ /* 0x000fe20000000007 */
[----:B------:R-:W-:Y:S01]  /*8200*/  FMUL R9, R47, R9 ;  /* 0x000000092f097220 */ /* 0x000fe20000400000 */
[----:B------:R-:W-:Y:S01]  /*8210*/  FFMA R8, R49, R50, R8 ;  /* 0x0000003231087223 */ /* 0x000fe20000000008 */
[C---:B------:R-:W-:Y:S01]  /*8220*/  SHF.L.U32 R66, R70.reuse, 0x10, RZ ;  /* 0x0000001046427819 */ /* 0x040fe200000006ff */
[----:B------:R-:W-:Y:S01]  /*8230*/  FMUL R0, R47, R10 ;  /* 0x0000000a2f007220 */ /* 0x000fe20000400000 */
[----:B------:R-:W-:Y:S01]  /*8240*/  F2FP.BF16.F32.PACK_AB R5, R7, R6 ;  /* 0x000000060705723e */ /* 0x000fe200000010ff */
[----:B------:R-:W-:Y:S01]  /*8250*/  FFMA R9, R49, R51, R9 ;  /* 0x0000003331097223 */ /* 0x000fe20000000009 */
[----:B------:R-:W-:Y:S01]  /*8260*/  FMUL R2, R47, R11 ;  /* 0x0000000b2f027220 */ /* 0x000fe20000400000 */
[----:B------:R-:W-:Y:S01]  /*8270*/  FFMA R0, R49, R52, R0 ;  /* 0x0000003431007223 */ /* 0x000fe20000000000 */
[----:B------:R-:W-:Y:S01]  /*8280*/  LOP3.LUT R67, R70, 0xffff0000, RZ, 0xc0, !PT ;  /* 0xffff000046437812 */ /* 0x000fe200078ec0ff */
[----:B------:R-:W-:Y:S01]  /*8290*/  FMUL R3, R47, R12 ;  /* 0x0000000c2f037220 */ /* 0x000fe20000400000 */
[----:B------:R-:W-:Y:S01]  /*82a0*/  F2FP.BF16.F32.PACK_AB R6, R9, R8 ;  /* 0x000000080906723e */ /* 0x000fe200000010ff */
[----:B------:R-:W-:Y:S01]  /*82b0*/  FFMA R2, R49, R53, R2 ;  /* 0x0000003531027223 */ /* 0x000fe20000000002 */
[----:B------:R-:W-:Y:S01]  /*82c0*/  FMUL R10, R47, R13 ;  /* 0x0000000d2f0a7220 */ /* 0x000fe20000400000 */
[----:B------:R-:W-:Y:S01]  /*82d0*/  FFMA R3, R49, R54, R3 ;  /* 0x0000003631037223 */ /* 0x000fe20000000003 */
[----:B------:R-:W-:Y:S01]  /*82e0*/  SHF.L.U32 R68, R71, 0x10, RZ ;  /* 0x0000001047447819 */ /* 0x000fe200000006ff */
[----:B------:R-:W-:Y:S01]  /*82f0*/  FMUL R11, R47, R14 ;  /* 0x0000000e2f0b7220 */ /* 0x000fe20000400000 */
[----:B------:R-:W-:Y:S01]  /*8300*/  F2FP.BF16.F32.PACK_AB R7, R2, R0 ;  /* 0x000000000207723e */ /* 0x000fe200000010ff */
[----:B------:R-:W-:Y:S01]  /*8310*/  FFMA R10, R49, R55, R10 ;  /* 0x00000037310a7223 */ /* 0x000fe2000000000a */
[C---:B------:R-:W-:Y:S01]  /*8320*/  FMUL R15, R47.reuse, R15 ;  /* 0x0000000f2f0f7220 */ /* 0x040fe20000400000 */
[C---:B------:R-:W-:Y:S01]  /*8330*/  FMUL R12, R47.reuse, R16 ;  /* 0x000000102f0c7220 */ /* 0x040fe20000400000 */
[----:B------:R-:W-:Y:S01]  /*8340*/  FMUL R13, R47, R17 ;  /* 0x000000112f0d7220 */ /* 0x000fe20000400000 */
[----:B------:R1:W-:Y:S01]  /*8350*/  STS.128 [R100+0x6000], R4 ;  /* 0x0060000464007388 */ /* 0x0003e20000000c00 */
[----:B------:R-:W-:Y:S01]  /*8360*/  LOP3.LUT R69, R71, 0xffff0000, RZ, 0xc0, !PT ;  /* 0xffff000047457812 */ /* 0x000fe200078ec0ff */
[C---:B------:R-:W-:Y:S01]  /*8370*/  FFMA R11, R49.reuse, R56, R11 ;  /* 0x00000038310b7223 */ /* 0x040fe2000000000b */
[----:B------:R-:W-:Y:S01]  /*8380*/  SHF.L.U32 R70, R76, 0x10, RZ ;  /* 0x000000104c467819 */ /* 0x000fe200000006ff */
[C---:B------:R-:W-:Y:S01]  /*8390*/  FFMA R15, R49.reuse, R57, R15 ;  /* 0x00000039310f7223 */ /* 0x040fe2000000000f */
[----:B------:R-:W-:Y:S01]  /*83a0*/  F2FP.BF16.F32.PACK_AB R8, R10, R3 ;  /* 0x000000030a08723e */ /* 0x000fe200000010ff */
[C---:B------:R-:W-:Y:S01]  /*83b0*/  FFMA R12, R49.reuse, R58, R12 ;  /* 0x0000003a310c7223 */ /* 0x040fe2000000000c */
[----:B------:R-:W-:Y:S01]  /*83c0*/  FFMA R13, R49, R59, R13 ;  /* 0x0000003b310d7223 */ /* 0x000fe2000000000d */
[C---:B------:R-:W-:Y:S01]  /*83d0*/  FMUL R14, R47.reuse, R18 ;  /* 0x000000122f0e7220 */ /* 0x040fe20000400000 */
[C---:B------:R-:W-:Y:S01]  /*83e0*/  FMUL R19, R47.reuse, R19 ;  /* 0x000000132f137220 */ /* 0x040fe20000400000 */
[C---:B------:R-:W-:Y:S01]  /*83f0*/  FMUL R16, R47.reuse, R20 ;  /* 0x000000142f107220 */ /* 0x040fe20000400000 */
[----:B------:R-:W-:Y:S01]  /*8400*/  FMUL R17, R47, R21 ;  /* 0x000000152f117220 */ /* 0x000fe20000400000 */
[----:B------:R-:W-:Y:S01]  /*8410*/  FFMA R14, R49, R60, R14 ;  /* 0x0000003c310e7223 */ /* 0x000fe2000000000e */
        /* <DEDUP_REMOVED lines=9> */
[----:B------:R-:W-:Y:S01]  /*84b0*/  F2FP.BF16.F32.PACK_AB R9, R15, R11 ;  /* 0x0000000b0f09723e */ /* 0x000fe200000010ff */
[----:B------:R-:W-:Y:S01]  /*84c0*/  FFMA R23, R49, R65, R23 ;  /* 0x0000004131177223 */ /* 0x000fe20000000017 */
[----:B------:R-:W-:Y:S01]  /*84d0*/  FMUL R27, R47, R27 ;  /* 0x0000001b2f1b7220 */ /* 0x000fe20000400000 */
[----:B------:R-:W-:Y:S01]  /*84e0*/  F2FP.BF16.F32.PACK_AB R10, R13, R12 ;  /* 0x0000000c0d0a723e */ /* 0x000fe200000010ff */
[----:B------:R-:W-:Y:S01]  /*84f0*/  FFMA R20, R49, R66, R20 ;  /* 0x0000004231147223 */ /* 0x000fe20000000014 */
[----:B------:R-:W-:Y:S01]  /*8500*/  F2FP.BF16.F32.PACK_AB R11, R19, R14 ;  /* 0x0000000e130b723e */ /* 0x000fe200000010ff */
[----:B------:R-:W-:Y:S01]  /*8510*/  FMUL R24, R47, R28 ;  /* 0x0000001c2f187220 */ /* 0x000fe20000400000 */
[----:B------:R-:W-:Y:S01]  /*8520*/  LOP3.LUT R71, R76, 0xffff0000, RZ, 0xc0, !PT ;  /* 0xffff00004c477812 */ /* 0x000fe200078ec0ff */
[----:B------:R-:W-:Y:S01]  /*8530*/  FFMA R21, R49, R67, R21 ;  /* 0x0000004331157223 */ /* 0x000fe20000000015 */
[----:B------:R-:W-:Y:S01]  /*8540*/  SHF.L.U32 R72, R77, 0x10, RZ ;  /* 0x000000104d487819 */ /* 0x000fe200000006ff */
[----:B------:R1:W-:Y:S01]  /*8550*/  STS.128 [R99+0x6010], R8 ;  /* 0x0060100863007388 */ /* 0x0003e20000000c00 */
[----:B------:R-:W-:Y:S01]  /*8560*/  FMUL R25, R47, R29 ;  /* 0x0000001d2f197220 */ /* 0x000fe20000400000 */
[----:B------:R-:W-:Y:S01]  /*8570*/  FFMA R22, R49, R68, R22 ;  /* 0x0000004431167223 */ /* 0x000fe20000000016 */
[----:B------:R-:W-:Y:S01]  /*8580*/  LOP3.LUT R73, R77, 0xffff0000, RZ, 0xc0, !PT ;  /* 0xffff00004d497812 */ /* 0x000fe200078ec0ff */
[----:B------:R-:W-:Y:S01]  /*8590*/  FMUL R26, R47, R30 ;  /* 0x0000001e2f1a7220 */ /* 0x000fe20000400000 */
[----:B------:R-:W-:Y:S01]  /*85a0*/  FFMA R27, R49, R69, R27 ;  /* 0x00000045311b7223 */ /* 0x000fe2000000001b */
[C---:B------:R-:W-:Y:S01]  /*85b0*/  SHF.L.U32 R74, R78.reuse, 0x10, RZ ;  /* 0x000000104e4a7819 */ /* 0x040fe200000006ff */
[----:B------:R-:W-:Y:S01]  /*85c0*/  FMUL R31, R47, R31 ;  /* 0x0000001f2f1f7220 */ /* 0x000fe20000400000 */
[----:B------:R-:W-:Y:S01]  /*85d0*/  FFMA R24, R49, R70, R24 ;  /* 0x0000004631187223 */ /* 0x000fe20000000018 */
[----:B------:R-:W-:Y:S01]  /*85e0*/  LOP3.LUT R75, R78, 0xffff0000, RZ, 0xc0, !PT ;  /* 0xffff00004e4b7812 */ /* 0x000fe200078ec0ff */
[----:B------:R-:W-:Y:S01]  /*85f0*/  FMUL R28, R47, R32 ;  /* 0x000000202f1c7220 */ /* 0x000fe20000400000 */
[----:B------:R-:W-:Y:S01]  /*8600*/  FFMA R25, R49, R71, R25 ;  /* 0x0000004731197223 */ /* 0x000fe20000000019 */
[----:B------:R-:W-:Y:S01]  /*8610*/  SHF.L.U32 R76, R79, 0x10, RZ ;  /* 0x000000104f4c7819 */ /* 0x000fe200000006ff */
[----:B------:R-:W-:Y:S01]  /*8620*/  FMUL R29, R47, R33 ;  /* 0x000000212f1d7220 */ /* 0x000fe20000400000 */
[----:B------:R-:W-:Y:S01]  /*8630*/  F2FP.BF16.F32.PACK_AB R16, R17, R16 ;  /* 0x000000101110723e */ /* 0x000fe200000010ff */
[----:B------:R-:W-:Y:S01]  /*8640*/  FFMA R26, R49, R72, R26 ;  /* 0x00000048311a7223 */ /* 0x000fe2000000001a */
[----:B------:R-:W-:Y:S01]  /*8650*/  LOP3.LUT R77, R79, 0xffff0000, RZ, 0xc0, !PT ;  /* 0xffff00004f4d7812 */ /* 0x000fe200078ec0ff */
        /* <DEDUP_REMOVED lines=33> */
.L_x_123:
[----:B------:R-:W-:Y:S05]  /*8870*/  BSYNC.RECONVERGENT B0 ;  /* 0x0000000000007941 */ /* 0x000fea0003800200 */
.L_x_122:
[----:B------:R-:W-:Y:S01]  /*8880*/  BAR.SYNC.DEFER_BLOCKING 0x1, 0x80 ;  /* 0x0042000000007b1d */ /* 0x000fe20000010000 */
[----:B------:R-:W-:Y:S01]  /*8890*/  UISETP.NE.AND UP0, UPT, UR49, -0x4, UPT ;  /* 0xfffffffc3100788c */ /* 0x000fe2000bf05270 */
[----:B------:R-:W-:Y:S08]  /*88a0*/  IADD3 R45, PT, PT, R45, 0x1, RZ ;  /* 0x000000012d2d7810 */ /* 0x000ff00007ffe0ff */
[----:B------:R-:W-:Y:S05]  /*88b0*/  BRA.U !UP0, `(.L_x_124) ;  /* 0x0000000108287547 */ /* 0x000fea000b800000 */
[----:B------:R-:W-:Y:S01]  /*88c0*/  ISETP.NE.AND P0, PT, R107, RZ, PT ;  /* 0x000000ff6b00720c */ /* 0x000fe20003f05270 */
[----:B------:R-:W-:Y:S01]  /*88d0*/  IMAD.U32 R2, RZ, RZ, UR51 ;  /* 0x00000033ff027e24 */ /* 0x000fe2000f8e00ff */
[----:B------:R-:W-:Y:S01]  /*88e0*/  UIADD3 UR51, UPT, UPT, UR51, 0x1, URZ ;  /* 0x0000000133337890 */ /* 0x000fe2000fffe0ff */
[----:B------:R-:W-:Y:S03]  /*88f0*/  IMAD.U32 R0, RZ, RZ, UR37 ;  /* 0x00000025ff007e24 */ /* 0x000fe6000f8e00ff */
[----:B------:R-:W-:Y:S04]  /*8900*/  UISETP.NE.AND UP0, UPT, UR51, 0x4, UPT ;  /* 0x000000043300788c */ /* 0x000fe8000bf05270 */
[----:B------:R-:W-:Y:S03]  /*8910*/  USEL UR51, UR51, URZ, UP0 ;  /* 0x000000ff33337287 */ /* 0x000fe60008000000 */
[----:B------:R-:W-:Y:S05]  /*8920*/  @P0 LEA R2, R2, UR48, 0x3 ;  /* 0x0000003002020c11 */ /* 0x000fea000f8e18ff */
[----:B------:R-:W-:Y:S05]  /*8930*/  @P0 VIADD R2, R2, 0x50 ;  /* 0x0000005002020836 */ /* 0x000fea0000000000 */
[----:B------:R-:W-:Y:S04]  /*8940*/  @P0 PRMT R0, R0, 0x654, R2 ;  /* 0x0000065400000816 */ /* 0x000fe80000000002 */
[----:B------:R2:W-:Y:S03]  /*8950*/  @P0 SYNCS.ARRIVE.TRANS64.RED.A1T0 RZ, [R0+URZ], RZ ;  /* 0x000000ff00ff09a7 */ /* 0x0005e600081004ff */
.L_x_124:
[----:B------:R-:W-:Y:S01]  /*8960*/  ISETP.NE.AND P2, PT, R103, RZ, PT ;  /* 0x000000ff6700720c */ /* 0x000fe20003f45270 */
[----:B------:R-:W-:Y:S01]  /*8970*/  UIADD3 UR49, UPT, UPT, UR49, 0x4, URZ ;  /* 0x0000000431317890 */ /* 0x000fe2000fffe0ff */
[----:B------:R-:W-:Y:S01]  /*8980*/  ISETP.NE.AND P0, PT, R105, 0x2, PT ;  /* 0x000000026900780c */ /* 0x000fe20003f05270 */
[----:B------:R-:W-:Y:S01]  /*8990*/  IMAD.IADD R14, R43, 0x1, R86 ;  /* 0x000000012b0e7824 */ /* 0x000fe200078e0256 */
[----:B------:R-:W-:Y:S01]  /*89a0*/  ISETP.NE.AND P1, PT, R45, 0x4, PT ;  /* 0x000000042d00780c */ /* 0x000fe20003f25270 */
[----:B------:R-:W-:Y:S01]  /*89b0*/  IMAD.IADD R15, R44, 0x1, R87 ;  /* 0x000000012c0f7824 */ /* 0x000fe200078e0257 */
[----:B------:R-:W-:Y:S02]  /*89c0*/  SEL R2, RZ, 0x1, P0 ;  /* 0x00000001ff027807 */ /* 0x000fe40000000000 */
[----:B--2---:R-:W-:Y:S02]  /*89d0*/  SEL R0, RZ, 0x1, P1 ;  /* 0x00000001ff007807 */ /* 0x004fe40000800000 */
[----:B------:R-:W-:Y:S02]  /*89e0*/  LOP3.LUT R95, R95, R2, RZ, 0x3c, !PT ;  /* 0x000000025f5f7212 */ /* 0x000fe400078e3cff */
[----:B------:R-:W-:Y:S02]  /*89f0*/  LOP3.LUT R96, R96, R0, RZ, 0x3c, !PT ;  /* 0x0000000060607212 */ /* 0x000fe400078e3cff */
[----:B------:R-:W-:Y:S02]  /*8a00*/  @P2 R2UR UR36, R94 ;  /* 0x000000005e2422ca */ /* 0x000fe400000e0000 */
[----:B------:R-:W-:Y:S02]  /*8a10*/  SEL R105, R105, RZ, P0 ;  /* 0x000000ff69697207 */ /* 0x000fe40000000000 */
[----:B------:R-:W-:Y:S01]  /*8a20*/  SEL R45, R45, RZ, P1 ;  /* 0x000000ff2d2d7207 */ /* 0x000fe20000800000 */
[----:B------:R-:W-:Y:S10]  /*8a30*/  @P2 BRA `(.L_x_125) ;  /* 0xffffffc000502947 */ /* 0x000ff4000383ffff */
[----:B------:R-:W-:-:S09]  /*8a40*/  UISETP.NE.AND UP0, UPT, UR50, URZ, UPT ;  /* 0x000000ff3200728c */ /* 0x000fd2000bf05270 */
[----:B------:R-:W-:Y:S05]  /*8a50*/  BRA.U !UP0, `(.L_x_126) ;  /* 0x0000000108487547 */ /* 0x000fea000b800000 */
[----:B------:R-:W2:Y:S02]  /*8a60*/  LDCU.64 UR4, c[0x0][0x890] ;  /* 0x00011200ff0477ac */ /* 0x000ea40008000a00 */
[----:B--2---:R-:W-:-:S04]  /*8a70*/  UISETP.NE.U32.AND UP0, UPT, UR4, URZ, UPT ;  /* 0x000000ff0400728c */ /* 0x004fc8000bf05070 */
[----:B------:R-:W-:-:S09]  /*8a80*/  UISETP.NE.AND.EX UP0, UPT, UR5, URZ, UPT, UP0 ;  /* 0x000000ff0500728c */ /* 0x000fd2000bf05300 */
[----:B------:R-:W-:Y:S05]  /*8a90*/  BRA.U UP0, `(.L_x_127) ;  /* 0x00000001000c7547 */ /* 0x000fea000b800000 */
[----:B------:R-:W-:-:S13]  /*8aa0*/  FSETP.NEU.AND P0, PT, R49, RZ, PT ;  /* 0x000000ff3100720b */ /* 0x000fda0003f0d000 */
[----:B------:R-:W-:Y:S05]  /*8ab0*/  @!P0 EXIT ;  /* 0x000000000000894d */ /* 0x000fea0003800000 */
[----:B------:R-:W-:Y:S05]  /*8ac0*/  BRA `(.L_x_126) ;  /* 0x00000000002c7947 */ /* 0x000fea0003800000 */
.L_x_127:
[----:B------:R-:W-:Y:S01]  /*8ad0*/  ISETP.NE.AND P0, PT, R104, RZ, PT ;  /* 0x000000ff6800720c */ /* 0x000fe20003f05270 */
[----:B------:R-:W-:-:S12]  /*8ae0*/  BSSY.RECONVERGENT B0, `(.L_x_126) ;  /* 0x0000009000007945 */ /* 0x000fd80003800200 */
[----:B------:R-:W-:Y:S05]  /*8af0*/  @P0 BRA `(.L_x_128) ;  /* 0x0000000000140947 */ /* 0x000fea0003800000 */
[----:B------:R-:W2:Y:S02]  /*8b00*/  LDCU.64 UR4, c[0x0][0x888] ;  /* 0x00011100ff0477ac */ /* 0x000ea40008000a00 */
[----:B--2---:R-:W-:-:S04]  /*8b10*/  ISETP.NE.U32.AND P0, PT, RZ, UR4, PT ;  /* 0x00000004ff007c0c */ /* 0x004fc8000bf05070 */
[----:B------:R-:W-:-:S13]  /*8b20*/  ISETP.NE.AND.EX P0, PT, RZ, UR5, PT, P0 ;  /* 0x00000005ff007c0c */ /* 0x000fda000bf05300 */
[----:B------:R-:W-:Y:S05]  /*8b30*/  @!P0 EXIT ;  /* 0x000000000000894d */ /* 0x000fea0003800000 */
[----:B------:R-:W-:Y:S05]  /*8b40*/  BRA `(.L_x_129) ;  /* 0x0000000000087947 */ /* 0x000fea0003800000 */
.L_x_128:
[----:B------:R-:W-:-:S13]  /*8b50*/  FSETP.NEU.AND P0, PT, R49, RZ, PT ;  /* 0x000000ff3100720b */ /* 0x000fda0003f0d000 */
[----:B------:R-:W-:Y:S05]  /*8b60*/  @!P0 EXIT ;  /* 0x000000000000894d */ /* 0x000fea0003800000 */
.L_x_129:
[----:B------:R-:W-:Y:S05]  /*8b70*/  BSYNC.RECONVERGENT B0 ;  /* 0x0000000000007941 */ /* 0x000fea0003800200 */
.L_x_126:
[----:B------:R-:W-:Y:S01]  /*8b80*/  ULEA UR4, UR51, UR48, 0x3 ;  /* 0x0000003033047291 */ /* 0x000fe2000f8e18ff */
[----:B------:R-:W-:-:S04]  /*8b90*/  DEPBAR.LE SB0, 0x0 ;  /* 0x000080000000791a */ /* 0x000fc80000000000 */
[----:B------:R-:W-:-:S04]  /*8ba0*/  UIADD3 UR4, UPT, UPT, UR4, 0x50, URZ ;  /* 0x0000005004047890 */ /* 0x000fc8000fffe0ff */
[----:B------:R-:W-:-:S09]  /*8bb0*/  UPRMT UR4, UR37, 0x654, UR4 ;  /* 0x0000065425047896 */ /* 0x000fd20008000004 */
[----:B------:R-:W-:Y:S01]  /*8bc0*/  SYNCS.ARRIVE.TRANS64.RED.A1T0 RZ, [UR4], RZ ;  /* 0x000000ffffff79a7 */ /* 0x000fe20008100404 */
[----:B------:R-:W-:Y:S05]  /*8bd0*/  EXIT ;  /* 0x000000000000794d */ /* 0x000fea0003800000 */
.L_x_19:
[----:B--2---:R2:W1:Y:S02]  /*8be0*/  SYNCS.PHASECHK.TRANS64.TRYWAIT P0, [R2+URZ+0xf0], R3 ;  /* 0x0000f003020075a7 */ /* 0x00446400080011ff */
[----:B-1----:R-:W-:Y:S05]  /*8bf0*/  @!P0 NANOSLEEP.SYNCS 0x989680 ;  /* 0x009896800000895d */ /* 0x002fea0003900000 */
[----:B------:R-:W1:Y:S02]  /*8c00*/  @!P0 SYNCS.PHASECHK.TRANS64 P0, [R2+URZ+0xf0], R3 ;  /* 0x0000f003020085a7 */ /* 0x000e6400080010ff */
[----:B-1----:R-:W-:Y:S05]  /*8c10*/  @!P0 BRA `(.L_x_19) ;  /* 0xfffffffc00f08947 */ /* 0x002fea000383ffff */
[----:B------:R-:W-:Y:S05]  /*8c20*/  BRA `(.L_x_130) ;  /* 0xffffff8800647947 */ /* 0x000fea000383ffff */
.L_x_22:
[----:B-1----:R-:W-:-:S07]  /*8c30*/  MOV R2, UR33 ;  /* 0x0000002100027c02 */ /* 0x002fce0008000f00 */
.L_x_131:
[----:B-1----:R1:W2:Y:S02]  /*8c40*/  SYNCS.PHASECHK.TRANS64.TRYWAIT P0, [R2+URZ+0x18], R4 ;  /* 0x00001804020075a7 */ /* 0x0022a400080011ff */
[----:B--2---:R-:W-:Y:S05]  /*8c50*/  @!P0 NANOSLEEP.SYNCS 0x989680 ;  /* 0x009896800000895d */ /* 0x004fea0003900000 */
[----:B------:R-:W2:Y:S02]  /*8c60*/  @!P0 SYNCS.PHASECHK.TRANS64 P0, [R2+URZ+0x18], R4 ;  /* 0x00001804020085a7 */ /* 0x000ea400080010ff */
[----:B--2---:R-:W-:Y:S05]  /*8c70*/  @!P0 BRA `(.L_x_131) ;  /* 0xfffffffc00f08947 */ /* 0x004fea000383ffff */
[----:B------:R-:W-:Y:S05]  /*8c80*/  BRA `(.L_x_21) ;  /* 0xffffff8800b47947 */ /* 0x000fea000383ffff */
.L_x_28:
[----:B-1----:R-:W-:-:S07]  /*8c90*/  MOV R2, UR17 ;  /* 0x0000001100027c02 */ /* 0x002fce0008000f00 */
.L_x_132:
[----:B-1----:R1:W2:Y:S02]  /*8ca0*/  SYNCS.PHASECHK.TRANS64.TRYWAIT P0, [R2+URZ+0x18], R4 ;  /* 0x00001804020075a7 */ /* 0x0022a400080011ff */
[----:B--2---:R-:W-:Y:S05]  /*8cb0*/  @!P0 NANOSLEEP.SYNCS 0x989680 ;  /* 0x009896800000895d */ /* 0x004fea0003900000 */
[----:B------:R-:W2:Y:S02]  /*8cc0*/  @!P0 SYNCS.PHASECHK.TRANS64 P0, [R2+URZ+0x18], R4 ;  /* 0x00001804020085a7 */ /* 0x000ea400080010ff */
[----:B--2---:R-:W-:Y:S05]  /*8cd0*/  @!P0 BRA `(.L_x_132) ;  /* 0xfffffffc00f08947 */ /* 0x004fea000383ffff */
[----:B------:R-:W-:Y:S05]  /*8ce0*/  BRA `(.L_x_27) ;  /* 0xffffff8c00587947 */ /* 0x000fea000383ffff */
.L_x_32:
[----:B-1----:R1:W2:Y:S02]  /*8cf0*/  SYNCS.PHASECHK.TRANS64.TRYWAIT P0, [R2+URZ+0x80], R3 ;  /* 0x00008003020075a7 */ /* 0x0022a400080011ff */
[----:B--2---:R-:W-:Y:S05]  /*8d00*/  @!P0 NANOSLEEP.SYNCS 0x989680 ;  /* 0x009896800000895d */ /* 0x004fea0003900000 */
[----:B------:R-:W2:Y:S02]  /*8d10*/  @!P0 SYNCS.PHASECHK.TRANS64 P0, [R2+URZ+0x80], R3 ;  /* 0x00008003020085a7 */ /* 0x000ea400080010ff */
[----:B--2---:R-:W-:Y:S05]  /*8d20*/  @!P0 BRA `(.L_x_32) ;  /* 0xfffffffc00f08947 */ /* 0x004fea000383ffff */
[----:B------:R-:W-:Y:S05]  /*8d30*/  BRA `(.L_x_133) ;  /* 0xffffff8c00e47947 */ /* 0x000fea000383ffff */
.L_x_36:
[----:B----4-:R-:W-:-:S07]  /*8d40*/  MOV R0, UR5 ;  /* 0x0000000500007c02 */ /* 0x010fce0008000f00 */
.L_x_134:
[----:B-1----:R1:W2:Y:S02]  /*8d50*/  SYNCS.PHASECHK.TRANS64.TRYWAIT P0, [R0+URZ], R2 ;  /* 0x00000002000075a7 */ /* 0x0022a400080011ff */
[----:B--2---:R-:W-:Y:S05]  /*8d60*/  @!P0 NANOSLEEP.SYNCS 0x989680 ;  /* 0x009896800000895d */ /* 0x004fea0003900000 */
[----:B------:R-:W2:Y:S02]  /*8d70*/  @!P0 SYNCS.PHASECHK.TRANS64 P0, [R0+URZ], R2 ;  /* 0x00000002000085a7 */ /* 0x000ea400080010ff */
[----:B--2---:R-:W-:Y:S05]  /*8d80*/  @!P0 BRA `(.L_x_134) ;  /* 0xfffffffc00f08947 */ /* 0x004fea000383ffff */
[----:B------:R-:W-:Y:S05]  /*8d90*/  BRA `(.L_x_135) ;  /* 0xffffff9400547947 */ /* 0x000fea000383ffff */
.L_x_37:
[----:B----4-:R-:W-:-:S07]  /*8da0*/  MOV R0, UR5 ;  /* 0x0000000500007c02 */ /* 0x010fce0008000f00 */
.L_x_136:
[----:B-1----:R1:W2:Y:S02]  /*8db0*/  SYNCS.PHASECHK.TRANS64.TRYWAIT P0, [R0+URZ], R2 ;  /* 0x00000002000075a7 */ /* 0x0022a400080011ff */
[----:B--2---:R-:W-:Y:S05]  /*8dc0*/  @!P0 NANOSLEEP.SYNCS 0x989680 ;  /* 0x009896800000895d */ /* 0x004fea0003900000 */
[----:B------:R-:W2:Y:S02]  /*8dd0*/  @!P0 SYNCS.PHASECHK.TRANS64 P0, [R0+URZ], R2 ;  /* 0x00000002000085a7 */ /* 0x000ea400080010ff */
[----:B--2---:R-:W-:Y:S05]  /*8de0*/  @!P0 BRA `(.L_x_136) ;  /* 0xfffffffc00f08947 */ /* 0x004fea000383ffff */
[----:B------:R-:W-:Y:S05]  /*8df0*/  BRA `(.L_x_137) ;  /* 0xffffff9400607947 */ /* 0x000fea000383ffff */
.L_x_40:
[----:B-1----:R1:W2:Y:S02]  /*8e00*/  SYNCS.PHASECHK.TRANS64.TRYWAIT P0, [R0+URZ+0xe0], R4 ;  /* 0x0000e004000075a7 */ /* 0x0022a400080011ff */
[----:B--2---:R-:W-:Y:S05]  /*8e10*/  @!P0 NANOSLEEP.SYNCS 0x989680 ;  /* 0x009896800000895d */ /* 0x004fea0003900000 */
[----:B------:R-:W2:Y:S02]  /*8e20*/  @!P0 SYNCS.PHASECHK.TRANS64 P0, [R0+URZ+0xe0], R4 ;  /* 0x0000e004000085a7 */ /* 0x000ea400080010ff */
[----:B--2---:R-:W-:Y:S05]  /*8e30*/  @!P0 BRA `(.L_x_40) ;  /* 0xfffffffc00f08947 */ /* 0x004fea000383ffff */
[----:B------:R-:W-:Y:S05]  /*8e40*/  BRA `(.L_x_138) ;  /* 0xffffff9400bc7947 */ /* 0x000fea000383ffff */
.L_x_41:
[----:B------:R-:W-:-:S07]  /*8e50*/  MOV R0, UR5 ;  /* 0x0000000500007c02 */ /* 0x000fce0008000f00 */
.L_x_139:
[----:B-1----:R1:W2:Y:S02]  /*8e60*/  SYNCS.PHASECHK.TRANS64.TRYWAIT P0, [R0+URZ+0x90], R5 ;  /* 0x00009005000075a7 */ /* 0x0022a400080011ff */
[----:B--2---:R-:W-:Y:S05]  /*8e70*/  @!P0 NANOSLEEP.SYNCS 0x989680 ;  /* 0x009896800000895d */ /* 0x004fea0003900000 */
[----:B------:R-:W2:Y:S02]  /*8e80*/  @!P0 SYNCS.PHASECHK.TRANS64 P0, [R0+URZ+0x90], R5 ;  /* 0x00009005000085a7 */ /* 0x000ea400080010ff */
[----:B--2---:R-:W-:Y:S05]  /*8e90*/  @!P0 BRA `(.L_x_139) ;  /* 0xfffffffc00f08947 */ /* 0x004fea000383ffff */
[----:B------:R-:W-:Y:S05]  /*8ea0*/  BRA `(.L_x_140) ;  /* 0xffffff9400cc7947 */ /* 0x000fea000383ffff */
.L_x_42:
[----:B-1----:R1:W2:Y:S02]  /*8eb0*/  SYNCS.PHASECHK.TRANS64.TRYWAIT P1, [R0+URZ+0x80], R4 ;  /* 0x00008004000075a7 */ /* 0x0022a400080211ff */
[----:B--2---:R-:W-:Y:S05]  /*8ec0*/  @!P1 NANOSLEEP.SYNCS 0x989680 ;  /* 0x009896800000995d */ /* 0x004fea0003900000 */
[----:B------:R-:W2:Y:S02]  /*8ed0*/  @!P1 SYNCS.PHASECHK.TRANS64 P1, [R0+URZ+0x80], R4 ;  /* 0x00008004000095a7 */ /* 0x000ea400080210ff */
[----:B--2---:R-:W-:Y:S05]  /*8ee0*/  @!P1 BRA `(.L_x_42) ;  /* 0xfffffffc00f09947 */ /* 0x004fea000383ffff */
[----:B------:R-:W-:Y:S05]  /*8ef0*/  BRA `(.L_x_141) ;  /* 0xffffff9400fc7947 */ /* 0x000fea000383ffff */
.L_x_45:
[----:B------:R-:W-:-:S07]  /*8f00*/  MOV R0, UR5 ;  /* 0x0000000500007c02 */ /* 0x000fce0008000f00 */
.L_x_142:
[----:B-1----:R1:W2:Y:S02]  /*8f10*/  SYNCS.PHASECHK.TRANS64.TRYWAIT P0, [R0+URZ+0x90], R2 ;  /* 0x00009002000075a7 */ /* 0x0022a400080011ff */
[----:B--2---:R-:W-:Y:S05]  /*8f20*/  @!P0 NANOSLEEP.SYNCS 0x989680 ;  /* 0x009896800000895d */ /* 0x004fea0003900000 */
[----:B------:R-:W2:Y:S02]  /*8f30*/  @!P0 SYNCS.PHASECHK.TRANS64 P0, [R0+URZ+0x90], R2 ;  /* 0x00009002000085a7 */ /* 0x000ea400080010ff */
[----:B--2---:R-:W-:Y:S05]  /*8f40*/  @!P0 BRA `(.L_x_142) ;  /* 0xfffffffc00f08947 */ /* 0x004fea000383ffff */
[----:B------:R-:W-:Y:S05]  /*8f50*/  BRA `(.L_x_44) ;  /* 0xffffff9800507947 */ /* 0x000fea000383ffff */
.L_x_52:
[----:B-1----:R1:W2:Y:S02]  /*8f60*/  SYNCS.PHASECHK.TRANS64.TRYWAIT P1, [R0+URZ+0x80], R2 ;  /* 0x00008002000075a7 */ /* 0x0022a400080211ff */
[----:B--2---:R-:W-:Y:S05]  /*8f70*/  @!P1 NANOSLEEP.SYNCS 0x989680 ;  /* 0x009896800000995d */ /* 0x004fea0003900000 */
[----:B------:R-:W2:Y:S02]  /*8f80*/  @!P1 SYNCS.PHASECHK.TRANS64 P1, [R0+URZ+0x80], R2 ;  /* 0x00008002000095a7 */ /* 0x000ea400080210ff */
[----:B--2---:R-:W-:Y:S05]  /*8f90*/  @!P1 BRA `(.L_x_52) ;  /* 0xfffffffc00f09947 */ /* 0x004fea000383ffff */
[----:B------:R-:W-:Y:S05]  /*8fa0*/  BRA `(.L_x_143) ;  /* 0xffffff9c00c07947 */ /* 0x000fea000383ffff */
.L_x_53:
[----:B------:R-:W-:-:S07]  /*8fb0*/  MOV R2, UR7 ;  /* 0x0000000700027c02 */ /* 0x000fce0008000f00 */
.L_x_144:
[----:B-1----:R1:W2:Y:S02]  /*8fc0*/  SYNCS.PHASECHK.TRANS64.TRYWAIT P0, [R2+URZ+0xc0], R0 ;  /* 0x0000c000020075a7 */ /* 0x0022a400080011ff */
[----:B--2---:R-:W-:Y:S05]  /*8fd0*/  @!P0 NANOSLEEP.SYNCS 0x989680 ;  /* 0x009896800000895d */ /* 0x004fea0003900000 */
[----:B------:R-:W2:Y:S02]  /*8fe0*/  @!P0 SYNCS.PHASECHK.TRANS64 P0, [R2+URZ+0xc0], R0 ;  /* 0x0000c000020085a7 */ /* 0x000ea400080010ff */
[----:B--2---:R-:W-:Y:S05]  /*8ff0*/  @!P0 BRA `(.L_x_144) ;  /* 0xfffffffc00f08947 */ /* 0x004fea000383ffff */
[----:B------:R-:W-:Y:S05]  /*9000*/  BRA `(.L_x_145) ;  /* 0xffffff9c00f87947 */ /* 0x000fea000383ffff */
.L_x_56:
[----:B------:R-:W-:Y:S07]  /*9010*/  MOV R0, UR6 ;  /* 0x0000000600007c02 */ /* 0x000fee0008000f00 */
.L_x_146:
[----:B-1----:R1:W2:Y:S02]  /*9020*/  SYNCS.PHASECHK.TRANS64.TRYWAIT P0, [R0+URZ], R2 ;  /* 0x00000002000075a7 */ /* 0x0022a400080011ff */
[----:B--2---:R-:W-:Y:S05]  /*9030*/  @!P0 NANOSLEEP.SYNCS 0x989680 ;  /* 0x009896800000895d */ /* 0x004fea0003900000 */
[----:B------:R-:W2:Y:S02]  /*9040*/  @!P0 SYNCS.PHASECHK.TRANS64 P0, [R0+URZ], R2 ;  /* 0x00000002000085a7 */ /* 0x000ea400080010ff */
[----:B--2---:R-:W-:Y:S05]  /*9050*/  @!P0 BRA `(.L_x_146) ;  /* 0xfffffffc00f08947 */ /* 0x004fea000383ffff */
[----:B------:R-:W-:Y:S05]  /*9060*/  BRA `(.L_x_55) ;  /* 0xffffffa000147947 */ /* 0x000fea000383ffff */
.L_x_59:
[----:B------:R-:W-:-:S07]  /*9070*/  MOV R0, UR6 ;  /* 0x0000000600007c02 */ /* 0x000fce0008000f00 */
.L_x_147:
[----:B--2---:R2:W4:Y:S02]  /*9080*/  SYNCS.PHASECHK.TRANS64.TRYWAIT P0, [R0+URZ], R2 ;  /* 0x00000002000075a7 */ /* 0x00452400080011ff */
[----:B----4-:R-:W-:Y:S05]  /*9090*/  @!P0 NANOSLEEP.SYNCS 0x989680 ;  /* 0x009896800000895d */ /* 0x010fea0003900000 */
[----:B------:R-:W4:Y:S02]  /*90a0*/  @!P0 SYNCS.PHASECHK.TRANS64 P0, [R0+URZ], R2 ;  /* 0x00000002000085a7 */ /* 0x000f2400080010ff */
[----:B----4-:R-:W-:Y:S05]  /*90b0*/  @!P0 BRA `(.L_x_147) ;  /* 0xfffffffc00f08947 */ /* 0x010fea000383ffff */
[----:B------:R-:W-:Y:S05]  /*90c0*/  BRA `(.L_x_148) ;  /* 0xffffffa000f07947 */ /* 0x000fea000383ffff */
.L_x_60:
[----:B------:R-:W-:-:S07]  /*90d0*/  MOV R0, UR6 ;  /* 0x0000000600007c02 */ /* 0x000fce0008000f00 */
.L_x_149:
[----:B-1----:R1:W2:Y:S02]  /*90e0*/  SYNCS.PHASECHK.TRANS64.TRYWAIT P0, [R0+URZ], R3 ;  /* 0x00000003000075a7 */ /* 0x0022a400080011ff */
[----:B--2---:R-:W-:Y:S05]  /*90f0*/  @!P0 NANOSLEEP.SYNCS 0x989680 ;  /* 0x009896800000895d */ /* 0x004fea0003900000 */
[----:B------:R-:W2:Y:S02]  /*9100*/  @!P0 SYNCS.PHASECHK.TRANS64 P0, [R0+URZ], R3 ;  /* 0x00000003000085a7 */ /* 0x000ea400080010ff */
[----:B--2---:R-:W-:Y:S05]  /*9110*/  @!P0 BRA `(.L_x_149) ;  /* 0xfffffffc00f08947 */ /* 0x004fea000383ffff */
[----:B------:R-:W-:Y:S05]  /*9120*/  BRA `(.L_x_150) ;  /* 0xffffffa000fc7947 */ /* 0x000fea000383ffff */
.L_x_61:
[----:B------:R-:W-:-:S07]  /*9130*/  MOV R0, UR6 ;  /* 0x0000000600007c02 */ /* 0x000fce0008000f00 */
.L_x_151:
[----:B-1----:R1:W2:Y:S02]  /*9140*/  SYNCS.PHASECHK.TRANS64.TRYWAIT P0, [R0+URZ], R3 ;  /* 0x00000003000075a7 */ /* 0x0022a400080011ff */
[----:B--2---:R-:W-:Y:S05]  /*9150*/  @!P0 NANOSLEEP.SYNCS 0x989680 ;  /* 0x009896800000895d */ /* 0x004fea0003900000 */
[----:B------:R-:W2:Y:S02]  /*9160*/  @!P0 SYNCS.PHASECHK.TRANS64 P0, [R0+URZ], R3 ;  /* 0x00000003000085a7 */ /* 0x000ea400080010ff */
[----:B--2---:R-:W-:Y:S05]  /*9170*/  @!P0 BRA `(.L_x_151) ;  /* 0xfffffffc00f08947 */ /* 0x004fea000383ffff */
[----:B------:R-:W-:Y:S05]  /*9180*/  BRA `(.L_x_152) ;  /* 0xffffffa400087947 */ /* 0x000fea000383ffff */
.L_x_62:
[----:B-1----:R-:W-:-:S07]  /*9190*/  MOV R0, UR7 ;  /* 0x0000000700007c02 */ /* 0x002fce0008000f00 */
.L_x_153:
[----:B-1----:R1:W2:Y:S02]  /*91a0*/  SYNCS.PHASECHK.TRANS64.TRYWAIT P0, [R0+URZ], R2 ;  /* 0x00000002000075a7 */ /* 0x0022a400080011ff */
[----:B--2---:R-:W-:Y:S05]  /*91b0*/  @!P0 NANOSLEEP.SYNCS 0x989680 ;  /* 0x009896800000895d */ /* 0x004fea0003900000 */
[----:B------:R-:W2:Y:S02]  /*91c0*/  @!P0 SYNCS.PHASECHK.TRANS64 P0, [R0+URZ], R2 ;  /* 0x00000002000085a7 */ /* 0x000ea400080010ff */
[----:B--2---:R-:W-:Y:S05]  /*91d0*/  @!P0 BRA `(.L_x_153) ;  /* 0xfffffffc00f08947 */ /* 0x004fea000383ffff */
[----:B------:R-:W-:Y:S05]  /*91e0*/  BRA `(.L_x_154) ;  /* 0xffffffa400147947 */ /* 0x000fea000383ffff */
.L_x_67:
[----:B--2---:R2:W3:Y:S02]  /*91f0*/  SYNCS.PHASECHK.TRANS64.TRYWAIT P0, [R0+URZ+0x80], R2 ;  /* 0x00008002000075a7 */ /* 0x0044e400080011ff */
[----:B---3--:R-:W-:Y:S05]  /*9200*/  @!P0 NANOSLEEP.SYNCS 0x989680 ;  /* 0x009896800000895d */ /* 0x008fea0003900000 */
[----:B------:R-:W3:Y:S02]  /*9210*/  @!P0 SYNCS.PHASECHK.TRANS64 P0, [R0+URZ+0x80], R2 ;  /* 0x00008002000085a7 */ /* 0x000ee400080010ff */
[----:B---3--:R-:W-:Y:S05]  /*9220*/  @!P0 BRA `(.L_x_67) ;  /* 0xfffffffc00f08947 */ /* 0x008fea000383ffff */
[----:B------:R-:W-:Y:S05]  /*9230*/  BRA `(.L_x_155) ;  /* 0xffffffa800207947 */ /* 0x000fea000383ffff */
.L_x_70:
[----:B------:R-:W-:Y:S07]  /*9240*/  MOV R0, UR7 ;  /* 0x0000000700007c02 */ /* 0x000fee0008000f00 */
.L_x_156:
[----:B--2---:R2:W3:Y:S02]  /*9250*/  SYNCS.PHASECHK.TRANS64.TRYWAIT P0, [R0+URZ+0x78], R2 ;  /* 0x00007802000075a7 */ /* 0x0044e400080011ff */
[----:B---3--:R-:W-:Y:S05]  /*9260*/  @!P0 NANOSLEEP.SYNCS 0x989680 ;  /* 0x009896800000895d */ /* 0x008fea0003900000 */
[----:B------:R-:W3:Y:S02]  /*9270*/  @!P0 SYNCS.PHASECHK.TRANS64 P0, [R0+URZ+0x78], R2 ;  /* 0x00007802000085a7 */ /* 0x000ee400080010ff */
[----:B---3--:R-:W-:Y:S05]  /*9280*/  @!P0 BRA `(.L_x_156) ;  /* 0xfffffffc00f08947 */ /* 0x008fea000383ffff */
[----:B------:R-:W-:Y:S05]  /*9290*/  BRA `(.L_x_69) ;  /* 0xffffffac00007947 */ /* 0x000fea000383ffff */
.L_x_73:
[----:B------:R-:W-:Y:S07]  /*92a0*/  MOV R0, UR7 ;  /* 0x0000000700007c02 */ /* 0x000fee0008000f00 */
.L_x_157:
[----:B-1----:R1:W2:Y:S02]  /*92b0*/  SYNCS.PHASECHK.TRANS64.TRYWAIT P0, [R0+URZ+0x50], R14 ;  /* 0x0000500e000075a7 */ /* 0x0022a400080011ff */
[----:B--2---:R-:W-:Y:S05]  /*92c0*/  @!P0 NANOSLEEP.SYNCS 0x989680 ;  /* 0x009896800000895d */ /* 0x004fea0003900000 */
[----:B------:R-:W2:Y:S02]  /*92d0*/  @!P0 SYNCS.PHASECHK.TRANS64 P0, [R0+URZ+0x50], R14 ;  /* 0x0000500e000085a7 */ /* 0x000ea400080010ff */
[----:B--2---:R-:W-:Y:S05]  /*92e0*/  @!P0 BRA `(.L_x_157) ;  /* 0xfffffffc00f08947 */ /* 0x004fea000383ffff */
[----:B------:R-:W-:Y:S05]  /*92f0*/  BRA `(.L_x_158) ;  /* 0xffffffac00787947 */ /* 0x000fea000383ffff */
.L_x_74:
[----:B------:R-:W-:Y:S07]  /*9300*/  MOV R0, UR7 ;  /* 0x0000000700007c02 */ /* 0x000fee0008000f00 */
.L_x_159:
[----:B-1----:R1:W2:Y:S02]  /*9310*/  SYNCS.PHASECHK.TRANS64.TRYWAIT P0, [R0+URZ+0x58], R14 ;  /* 0x0000580e000075a7 */ /* 0x0022a400080011ff */
[----:B--2---:R-:W-:Y:S05]  /*9320*/  @!P0 NANOSLEEP.SYNCS 0x989680 ;  /* 0x009896800000895d */ /* 0x004fea0003900000 */
[----:B------:R-:W2:Y:S02]  /*9330*/  @!P0 SYNCS.PHASECHK.TRANS64 P0, [R0+URZ+0x58], R14 ;  /* 0x0000580e000085a7 */ /* 0x000ea400080010ff */
[----:B--2---:R-:W-:Y:S05]  /*9340*/  @!P0 BRA `(.L_x_159) ;  /* 0xfffffffc00f08947 */ /* 0x004fea000383ffff */
[----:B------:R-:W-:Y:S05]  /*9350*/  BRA `(.L_x_160) ;  /* 0xffffffac00b07947 */ /* 0x000fea000383ffff */
.L_x_75:
[----:B------:R-:W-:Y:S07]  /*9360*/  MOV R0, UR7 ;  /* 0x0000000700007c02 */ /* 0x000fee0008000f00 */
.L_x_161:
[----:B-1----:R1:W2:Y:S02]  /*9370*/  SYNCS.PHASECHK.TRANS64.TRYWAIT P0, [R0+URZ+0x60], R14 ;  /* 0x0000600e000075a7 */ /* 0x0022a400080011ff */
[----:B--2---:R-:W-:Y:S05]  /*9380*/  @!P0 NANOSLEEP.SYNCS 0x989680 ;  /* 0x009896800000895d */ /* 0x004fea0003900000 */
[----:B------:R-:W2:Y:S02]  /*9390*/  @!P0 SYNCS.PHASECHK.TRANS64 P0, [R0+URZ+0x60], R14 ;  /* 0x0000600e000085a7 */ /* 0x000ea400080010ff */
[----:B--2---:R-:W-:Y:S05]  /*93a0*/  @!P0 BRA `(.L_x_161) ;  /* 0xfffffffc00f08947 */ /* 0x004fea000383ffff */
[----:B------:R-:W-:Y:S05]  /*93b0*/  BRA `(.L_x_162) ;  /* 0xffffffac00f47947 */ /* 0x000fea000383ffff */
.L_x_76:
[----:B------:R-:W-:Y:S07]  /*93c0*/  MOV R0, UR7 ;  /* 0x0000000700007c02 */ /* 0x000fee0008000f00 */
.L_x_163:
[----:B-1----:R1:W2:Y:S02]  /*93d0*/  SYNCS.PHASECHK.TRANS64.TRYWAIT P0, [R0+URZ+0x68], R14 ;  /* 0x0000680e000075a7 */ /* 0x0022a400080011ff */
[----:B--2---:R-:W-:Y:S05]  /*93e0*/  @!P0 NANOSLEEP.SYNCS 0x989680 ;  /* 0x009896800000895d */ /* 0x004fea0003900000 */
[----:B------:R-:W2:Y:S02]  /*93f0*/  @!P0 SYNCS.PHASECHK.TRANS64 P0, [R0+URZ+0x68], R14 ;  /* 0x0000680e000085a7 */ /* 0x000ea400080010ff */
[----:B--2---:R-:W-:Y:S05]  /*9400*/  @!P0 BRA `(.L_x_163) ;  /* 0xfffffffc00f08947 */ /* 0x004fea000383ffff */
[----:B------:R-:W-:Y:S05]  /*9410*/  BRA `(.L_x_164) ;  /* 0xffffffb000787947 */ /* 0x000fea000383ffff */
.L_x_78:
[----:B------:R-:W-:-:S07]  /*9420*/  MOV R0, UR7 ;  /* 0x0000000700007c02 */ /* 0x000fce0008000f00 */
.L_x_165:
[----:B-1----:R1:W3:Y:S02]  /*9430*/  SYNCS.PHASECHK.TRANS64.TRYWAIT P0, [R0+URZ+0x50], R2 ;  /* 0x00005002000075a7 */ /* 0x0022e400080011ff */
[----:B---3--:R-:W-:Y:S05]  /*9440*/  @!P0 NANOSLEEP.SYNCS 0x989680 ;  /* 0x009896800000895d */ /* 0x008fea0003900000 */
[----:B------:R-:W3:Y:S02]  /*9450*/  @!P0 SYNCS.PHASECHK.TRANS64 P0, [R0+URZ+0x50], R2 ;  /* 0x00005002000085a7 */ /* 0x000ee400080010ff */
[----:B---3--:R-:W-:Y:S05]  /*9460*/  @!P0 BRA `(.L_x_165) ;  /* 0xfffffffc00f08947 */ /* 0x008fea000383ffff */
[----:B------:R-:W-:Y:S05]  /*9470*/  BRA `(.L_x_166) ;  /* 0xffffffb000e87947 */ /* 0x000fea000383ffff */
.L_x_79:
[----:B-1----:R-:W-:-:S07]  /*9480*/  MOV R0, UR7 ;  /* 0x0000000700007c02 */ /* 0x002fce0008000f00 */
.L_x_167:
[----:B-1----:R1:W3:Y:S02]  /*9490*/  SYNCS.PHASECHK.TRANS64.TRYWAIT P0, [R0+URZ+0x58], R2 ;  /* 0x00005802000075a7 */ /* 0x0022e400080011ff */
[----:B---3--:R-:W-:Y:S05]  /*94a0*/  @!P0 NANOSLEEP.SYNCS 0x989680 ;  /* 0x009896800000895d */ /* 0x008fea0003900000 */
[----:B------:R-:W3:Y:S02]  /*94b0*/  @!P0 SYNCS.PHASECHK.TRANS64 P0, [R0+URZ+0x58], R2 ;  /* 0x00005802000085a7 */ /* 0x000ee400080010ff */
[----:B---3--:R-:W-:Y:S05]  /*94c0*/  @!P0 BRA `(.L_x_167) ;  /* 0xfffffffc00f08947 */ /* 0x008fea000383ffff */
[----:B------:R-:W-:Y:S05]  /*94d0*/  BRA `(.L_x_168) ;  /* 0xffffffb000d87947 */ /* 0x000fea000383ffff */
.L_x_80:
[----:B-1----:R-:W-:-:S07]  /*94e0*/  MOV R0, UR7 ;  /* 0x0000000700007c02 */ /* 0x002fce0008000f00 */
.L_x_169:
[----:B-1----:R1:W3:Y:S02]  /*94f0*/  SYNCS.PHASECHK.TRANS64.TRYWAIT P0, [R0+URZ+0x60], R2 ;  /* 0x00006002000075a7 */ /* 0x0022e400080011ff */
[----:B---3--:R-:W-:Y:S05]  /*9500*/  @!P0 NANOSLEEP.SYNCS 0x989680 ;  /* 0x009896800000895d */ /* 0x008fea0003900000 */
[----:B------:R-:W3:Y:S02]  /*9510*/  @!P0 SYNCS.PHASECHK.TRANS64 P0, [R0+URZ+0x60], R2 ;  /* 0x00006002000085a7 */ /* 0x000ee400080010ff */
[----:B---3--:R-:W-:Y:S05]  /*9520*/  @!P0 BRA `(.L_x_169) ;  /* 0xfffffffc00f08947 */ /* 0x008fea000383ffff */
[----:B------:R-:W-:Y:S05]  /*9530*/  BRA `(.L_x_170) ;  /* 0xffffffb000c87947 */ /* 0x000fea000383ffff */
.L_x_82:
[----:B--2---:R2:W4:Y:S02]  /*9540*/  SYNCS.PHASECHK.TRANS64.TRYWAIT P0, [R0+URZ+0x80], R2 ;  /* 0x00008002000075a7 */ /* 0x00452400080011ff */
[----:B----4-:R-:W-:Y:S05]  /*9550*/  @!P0 NANOSLEEP.SYNCS 0x989680 ;  /* 0x009896800000895d */ /* 0x010fea0003900000 */
[----:B------:R-:W4:Y:S02]  /*9560*/  @!P0 SYNCS.PHASECHK.TRANS64 P0, [R0+URZ+0x80], R2 ;  /* 0x00008002000085a7 */ /* 0x000f2400080010ff */
[----:B----4-:R-:W-:Y:S05]  /*9570*/  @!P0 BRA `(.L_x_82) ;  /* 0xfffffffc00f08947 */ /* 0x010fea000383ffff */
[----:B------:R-:W-:Y:S05]  /*9580*/  BRA `(.L_x_171) ;  /* 0xffffffb400907947 */ /* 0x000fea000383ffff */
.L_x_93:
[----:B-1----:R-:W-:Y:S04]  /*9590*/  MOV R2, UR48 ;  /* 0x0000003000027c02 */ /* 0x002fe80008000f00 */
[----:B------:R1:W3:Y:S03]  /*95a0*/  SYNCS.PHASECHK.TRANS64.TRYWAIT P1, [R2+URZ+0x30], R3 ;  /* 0x00003003020075a7 */ /* 0x0002e600080211ff */
[----:B---3--:R-:W-:Y:S05]  /*95b0*/  @!P1 NANOSLEEP.SYNCS 0x989680 ;  /* 0x009896800000995d */ /* 0x008fea0003900000 */
[----:B------:R-:W3:Y:S02]  /*95c0*/  @!P1 SYNCS.PHASECHK.TRANS64 P1, [R2+URZ+0x30], R3 ;  /* 0x00003003020095a7 */ /* 0x000ee400080210ff */
[----:B---3--:R-:W-:Y:S05]  /*95d0*/  @!P1 BRA `(.L_x_93) ;  /* 0xfffffffc00ec9947 */ /* 0x008fea000383ffff */
[----:B------:R-:W-:Y:S05]  /*95e0*/  BRA `(.L_x_92) ;  /* 0xffffffc0009c7947 */ /* 0x000fea000383ffff */
.L_x_95:
[----:B-1----:R1:W4:Y:S02]  /*95f0*/  SYNCS.PHASECHK.TRANS64.TRYWAIT P0, [R64+URZ+0xa0], R0 ;  /* 0x0000a000400075a7 */ /* 0x00232400080011ff */
[----:B----4-:R-:W-:Y:S05]  /*9600*/  @!P0 NANOSLEEP.SYNCS 0x989680 ;  /* 0x009896800000895d */ /* 0x010fea0003900000 */
[----:B------:R-:W4:Y:S02]  /*9610*/  @!P0 SYNCS.PHASECHK.TRANS64 P0, [R64+URZ+0xa0], R0 ;  /* 0x0000a000400085a7 */ /* 0x000f2400080010ff */
[----:B----4-:R-:W-:Y:S05]  /*9620*/  @!P0 BRA `(.L_x_95) ;  /* 0xfffffffc00f08947 */ /* 0x010fea000383ffff */
[----:B------:R-:W-:Y:S05]  /*9630*/  BRA `(.L_x_94) ;  /* 0xffffffc000c47947 */ /* 0x000fea000383ffff */
.L_x_104:
[----:B--2---:R2:W4:Y:S02]  /*9640*/  SYNCS.PHASECHK.TRANS64.TRYWAIT P0, [R2+URZ+0x30], R0 ;  /* 0x00003000020075a7 */ /* 0x00452400080011ff */
[----:B----4-:R-:W-:Y:S05]  /*9650*/  @!P0 NANOSLEEP.SYNCS 0x989680 ;  /* 0x009896800000895d */ /* 0x010fea0003900000 */
[----:B------:R-:W4:Y:S02]  /*9660*/  @!P0 SYNCS.PHASECHK.TRANS64 P0, [R2+URZ+0x30], R0 ;  /* 0x00003000020085a7 */ /* 0x000f2400080010ff */
[----:B----4-:R-:W-:Y:S05]  /*9670*/  @!P0 BRA `(.L_x_104) ;  /* 0xfffffffc00f08947 */ /* 0x010fea000383ffff */
[----:B------:R-:W-:Y:S05]  /*9680*/  BRA `(.L_x_103) ;  /* 0xffffffcc00a07947 */ /* 0x000fea000383ffff */
.L_x_112:
[----:B--2---:R2:W4:Y:S02]  /*9690*/  SYNCS.PHASECHK.TRANS64.TRYWAIT P0, [R0+URZ+0x30], R6 ;  /* 0x00003006000075a7 */ /* 0x00452400080011ff */
[----:B----4-:R-:W-:Y:S05]  /*96a0*/  @!P0 NANOSLEEP.SYNCS 0x989680 ;  /* 0x009896800000895d */ /* 0x010fea0003900000 */
[----:B------:R-:W4:Y:S02]  /*96b0*/  @!P0 SYNCS.PHASECHK.TRANS64 P0, [R0+URZ+0x30], R6 ;  /* 0x00003006000085a7 */ /* 0x000f2400080010ff */
[----:B----4-:R-:W-:Y:S05]  /*96c0*/  @!P0 BRA `(.L_x_112) ;  /* 0xfffffffc00f08947 */ /* 0x010fea000383ffff */
[----:B------:R-:W-:Y:S05]  /*96d0*/  BRA `(.L_x_111) ;  /* 0xffffffd800a07947 */ /* 0x000fea000383ffff */
.L_x_120:
[----:B--2---:R2:W4:Y:S02]  /*96e0*/  SYNCS.PHASECHK.TRANS64.TRYWAIT P0, [R0+URZ+0x30], R5 ;  /* 0x00003005000075a7 */ /* 0x00452400080011ff */
[----:B----4-:R-:W-:Y:S05]  /*96f0*/  @!P0 NANOSLEEP.SYNCS 0x989680 ;  /* 0x009896800000895d */ /* 0x010fea0003900000 */
[----:B------:R-:W4:Y:S02]  /*9700*/  @!P0 SYNCS.PHASECHK.TRANS64 P0, [R0+URZ+0x30], R5 ;  /* 0x00003005000085a7 */ /* 0x000f2400080010ff */
[----:B----4-:R-:W-:Y:S05]  /*9710*/  @!P0 BRA `(.L_x_120) ;  /* 0xfffffffc00f08947 */ /* 0x010fea000383ffff */
[----:B------:R-:W-:Y:S05]  /*9720*/  BRA `(.L_x_119) ;  /* 0xffffffe400a07947 */ /* 0x000fea000383ffff */
        .weak           $__internal_0_$__cuda_sm10x_tcgen05_guardrail_trap_col_being_dealloced_not_returned_by_alloc
        .type           $__internal_0_$__cuda_sm10x_tcgen05_guardrail_trap_col_being_dealloced_not_returned_by_alloc,@function
        .size           $__internal_0_$__cuda_sm10x_tcgen05_guardrail_trap_col_being_dealloced_not_returned_by_alloc,($__internal_1_$__cuda_sm10x_tcgen05_guardrail_trap_phase_invalid_during_alloc - $__internal_0_$__cuda_sm10x_tcgen05_guardrail_trap_col_being_dealloced_not_returned_by_alloc)
$__internal_0_$__cuda_sm10x_tcgen05_guardrail_trap_col_being_dealloced_not_returned_by_alloc:
[----:B------:R-:W-:Y:S05]  /*9730*/  BPT.TRAP 0x1 ;  /* 0x000000040000795c */ /* 0x000fea0000300000 */
[----:B------:R-:W-:-:S04]  /*9740*/  HFMA2 R3, -RZ, RZ, 0, 0 ;  /* 0x00000000ff037431 */ /* 0x000fc800000001ff */
[----:B------:R-:W-:Y:S05]  /*9750*/  RET.REL.NODEC R2 `(_ZN7cutlass13device_kernelINS_4gemm6kernel13GemmUniversalIN4cute5tupleIJiiiiEEENS1_10collective13CollectiveMmaINS1_35MainloopSm100TmaUmmaWarpSpecializedILi3ELi2ELi4ENS5_IJNS4_1CILi1EEESB_SB_EEEEENS5_IJNSA_ILi128EEESE_NSA_ILi64EEEEEENS_10bfloat16_tENS5_IJlSB_lEEESH_SI_NS4_8TiledMMAINS4_8MMA_AtomIJNS4_20SM100_MMA_F16BF16_SSISH_SH_fLi128ELi128ELNS4_4UMMA5MajorE0ELSN_0ELNSM_7ScaleInE0ELSO_0EEEEEENS4_6LayoutISC_NS5_IJNSA_ILi0EEESS_SS_EEEEENS5_IJNS4_10UnderscoreESV_SV_EEEEENS4_13SM90_TMA_LOADENS4_14ComposedLayoutINS4_7SwizzleILi3ELi4ELi3EEENS4_18smem_ptr_flag_bitsILi16EEENSR_INS5_IJNSA_ILi8EEESF_EEENS5_IJSF_SB_EEEEEEEvNS4_8identityESY_S18_vS19_EENS_8epilogue10collective18CollectiveEpilogueINS1B_23Sm100TmaWarpSpecializedILi4ELi2ELi32ELb1ELb0EEEJSG_NS5_IJNSR_ISE_SB_EENSR_INSA_ILi32EEESB_EEEEESH_SI_SH_SI_NS1B_6fusion15FusionCallbacksIS1F_NS1K_17LinearCombinationISH_fSH_fLNS_15FloatRoundStyleE2EEESG_S1J_JEEENS4_5SM1004TMEM4LOAD26SM100_TMEM_LOAD_32dp32b32xESY_NSZ_INS10_ILi2ELi4ELi3EEES13_NSR_INS5_IJS14_S1H_EEENS5_IJS1H_SB_EEEEEEENS4_39AutoVectorizingCopyWithAssumedAlignmentILi128EEENS4_14SM90_TMA_STOREES1Y_S20_S20_EEEvvEEEEvNT_6ParamsE) ;  /* 0xffffff6802287950 */ /* 0x000fea0003c3ffff */
        .weak           $__internal_1_$__cuda_sm10x_tcgen05_guardrail_trap_phase_invalid_during_alloc
        .type           $__internal_1_$__cuda_sm10x_tcgen05_guardrail_trap_phase_invalid_during_alloc,@function
        .size           $__internal_1_$__cuda_sm10x_tcgen05_guardrail_trap_phase_invalid_during_alloc,($__internal_2_$__cuda_sm10x_tcgen05_guardrail_trap_unallocated_columns_being_dealloced - $__internal_1_$__cuda_sm10x_tcgen05_guardrail_trap_phase_invalid_during_alloc)
$__internal_1_$__cuda_sm10x_tcgen05_guardrail_trap_phase_invalid_during_alloc:
[----:B------:R-:W-:Y:S05]  /*9760*/  BPT.TRAP 0x1 ;  /* 0x000000040000795c */ /* 0x000fea0000300000 */
[----:B------:R-:W-:-:S04]  /*9770*/  MOV R3, 0x0 ;  /* 0x0000000000037802 */ /* 0x000fc80000000f00 */
[----:B------:R-:W-:Y:S05]  /*9780*/  RET.REL.NODEC R2 `(_ZN7cutlass13device_kernelINS_4gemm6kernel13GemmUniversalIN4cute5tupleIJiiiiEEENS1_10collective13CollectiveMmaINS1_35MainloopSm100TmaUmmaWarpSpecializedILi3ELi2ELi4ENS5_IJNS4_1CILi1EEESB_SB_EEEEENS5_IJNSA_ILi128EEESE_NSA_ILi64EEEEEENS_10bfloat16_tENS5_IJlSB_lEEESH_SI_NS4_8TiledMMAINS4_8MMA_AtomIJNS4_20SM100_MMA_F16BF16_SSISH_SH_fLi128ELi128ELNS4_4UMMA5MajorE0ELSN_0ELNSM_7ScaleInE0ELSO_0EEEEEENS4_6LayoutISC_NS5_IJNSA_ILi0EEESS_SS_EEEEENS5_IJNS4_10UnderscoreESV_SV_EEEEENS4_13SM90_TMA_LOADENS4_14ComposedLayoutINS4_7SwizzleILi3ELi4ELi3EEENS4_18smem_ptr_flag_bitsILi16EEENSR_INS5_IJNSA_ILi8EEESF_EEENS5_IJSF_SB_EEEEEEEvNS4_8identityESY_S18_vS19_EENS_8epilogue10collective18CollectiveEpilogueINS1B_23Sm100TmaWarpSpecializedILi4ELi2ELi32ELb1ELb0EEEJSG_NS5_IJNSR_ISE_SB_EENSR_INSA_ILi32EEESB_EEEEESH_SI_SH_SI_NS1B_6fusion15FusionCallbacksIS1F_NS1K_17LinearCombinationISH_fSH_fLNS_15FloatRoundStyleE2EEESG_S1J_JEEENS4_5SM1004TMEM4LOAD26SM100_TMEM_LOAD_32dp32b32xESY_NSZ_INS10_ILi2ELi4ELi3EEES13_NSR_INS5_IJS14_S1H_EEENS5_IJS1H_SB_EEEEEEENS4_39AutoVectorizingCopyWithAssumedAlignmentILi128EEENS4_14SM90_TMA_STOREES1Y_S20_S20_EEEvvEEEEvNT_6ParamsE) ;  /* 0xffffff68021c7950 */ /* 0x000fea0003c3ffff */
        .weak           $__internal_2_$__cuda_sm10x_tcgen05_guardrail_trap_unallocated_columns_being_dealloced
        .type           $__internal_2_$__cuda_sm10x_tcgen05_guardrail_trap_unallocated_columns_being_dealloced,@function
        .size           $__internal_2_$__cuda_sm10x_tcgen05_guardrail_trap_unallocated_columns_being_dealloced,(.L_x_173 - $__internal_2_$__cuda_sm10x_tcgen05_guardrail_trap_unallocated_columns_being_dealloced)
$__internal_2_$__cuda_sm10x_tcgen05_guardrail_trap_unallocated_columns_being_dealloced:
[----:B------:R-:W-:Y:S05]  /*9790*/  BPT.TRAP 0x1 ;  /* 0x000000040000795c */ /* 0x000fea0000300000 */
[----:B------:R-:W-:-:S04]  /*97a0*/  HFMA2 R3, -RZ, RZ, 0, 0 ;  /* 0x00000000ff037431 */ /* 0x000fc800000001ff */
[----:B------:R-:W-:Y:S05]  /*97b0*/  RET.REL.NODEC R2 `(_ZN7cutlass13device_kernelINS_4gemm6kernel13GemmUniversalIN4cute5tupleIJiiiiEEENS1_10collective13CollectiveMmaINS1_35MainloopSm100TmaUmmaWarpSpecializedILi3ELi2ELi4ENS5_IJNS4_1CILi1EEESB_SB_EEEEENS5_IJNSA_ILi128EEESE_NSA_ILi64EEEEEENS_10bfloat16_tENS5_IJlSB_lEEESH_SI_NS4_8TiledMMAINS4_8MMA_AtomIJNS4_20SM100_MMA_F16BF16_SSISH_SH_fLi128ELi128ELNS4_4UMMA5MajorE0ELSN_0ELNSM_7ScaleInE0ELSO_0EEEEEENS4_6LayoutISC_NS5_IJNSA_ILi0EEESS_SS_EEEEENS5_IJNS4_10UnderscoreESV_SV_EEEEENS4_13SM90_TMA_LOADENS4_14ComposedLayoutINS4_7SwizzleILi3ELi4ELi3EEENS4_18smem_ptr_flag_bitsILi16EEENSR_INS5_IJNSA_ILi8EEESF_EEENS5_IJSF_SB_EEEEEEEvNS4_8identityESY_S18_vS19_EENS_8epilogue10collective18CollectiveEpilogueINS1B_23Sm100TmaWarpSpecializedILi4ELi2ELi32ELb1ELb0EEEJSG_NS5_IJNSR_ISE_SB_EENSR_INSA_ILi32EEESB_EEEEESH_SI_SH_SI_NS1B_6fusion15FusionCallbacksIS1F_NS1K_17LinearCombinationISH_fSH_fLNS_15FloatRoundStyleE2EEESG_S1J_JEEENS4_5SM1004TMEM4LOAD26SM100_TMEM_LOAD_32dp32b32xESY_NSZ_INS10_ILi2ELi4ELi3EEES13_NSR_INS5_IJS14_S1H_EEENS5_IJS1H_SB_EEEEEEENS4_39AutoVectorizingCopyWithAssumedAlignmentILi128EEENS4_14SM90_TMA_STOREES1Y_S20_S20_EEEvvEEEEvNT_6ParamsE) ;  /* 0xffffff6802107950 */ /* 0x000fea0003c3ffff */
.L_x_172:
[----:B------:R-:W-:-:S00]  /*97c0*/  BRA `(.L_x_172) ;  /* 0xfffffffc00fc7947 */ /* 0x000fc0000383ffff */
[----:B------:R-:W-:-:S00]  /*97d0*/  NOP ;  /* 0x0000000000007918 */ /* 0x000fc00000000000 */
        /* <DEDUP_REMOVED lines=10> */
.L_x_173:


//--------------------- .nv.global.init           --------------------------
	.section	.nv.global.init,"aw",@progbits
.nv.global.init:
	.type		$str$27,@object
	.size		$str$27,($str$28 - $str$27)
$str$27:
        /*0000*/ 	.byte	0x28, 0x61, 0x64, 0x64, 0x72, 0x65, 0x73, 0x73, 0x20, 0x26, 0x20, 0x6d, 0x61, 0x73, 0x6b, 0x29
        /*0010*/ 	.byte	0x20, 0x3d, 0x3d, 0x20, 0x30, 0x00
	.type		$str$28,@object
	.size		$str$28,($str$26 - $str$28)
$str$28:
        /*0016*/ 	.byte	0x2f, 0x74, 0x6d, 0x70, 0x2f, 0x63, 0x75, 0x74, 0x6c, 0x61, 0x73, 0x73, 0x5f, 0x73, 0x77, 0x65
        /*0026*/ 	.byte	0x65, 0x70, 0x5f, 0x73, 0x72, 0x63, 0x2f, 0x69, 0x6e, 0x63, 0x6c, 0x75, 0x64, 0x65, 0x2f, 0x63
        /*0036*/ 	.byte	0x75, 0x74, 0x65, 0x2f, 0x70, 0x6f, 0x69, 0x6e, 0x74, 0x65, 0x72, 0x5f, 0x66, 0x6c, 0x61, 0x67
        /*0046*/ 	.byte	0x67, 0x65, 0x64, 0x2e, 0x68, 0x70, 0x70, 0x00
	.type		$str$26,@object
	.size		$str$26,($str$25 - $str$26)
$str$26:
        /*004e*/ 	.byte	0x2f, 0x74, 0x6d, 0x70, 0x2f, 0x63, 0x75, 0x74, 0x6c, 0x61, 0x73, 0x73, 0x5f, 0x73, 0x77, 0x65
        /*005e*/ 	.byte	0x65, 0x70, 0x5f, 0x73, 0x72, 0x63, 0x2f, 0x69, 0x6e, 0x63, 0x6c, 0x75, 0x64, 0x65, 0x2f, 0x63
        /*006e*/ 	.byte	0x75, 0x74, 0x65, 0x2f, 0x61, 0x74, 0x6f, 0x6d, 0x2f, 0x63, 0x6f, 0x70, 0x79, 0x5f, 0x74, 0x72
        /*007e*/ 	.byte	0x61, 0x69, 0x74, 0x73, 0x5f, 0x73, 0x6d, 0x31, 0x30, 0x30, 0x2e, 0x68, 0x70, 0x70, 0x00
	.type		$str$25,@object
	.size		$str$25,(__unnamed_1 - $str$25)
$str$25:
        /*008d*/ 	.byte	0x28, 0x28, 0x75, 0x69, 0x6e, 0x74, 0x33, 0x32, 0x5f, 0x74, 0x28, 0x74, 0x68, 0x72, 0x65, 0x61
        /*009d*/ 	.byte	0x64, 0x49, 0x64, 0x78, 0x2e, 0x78, 0x29, 0x20, 0x2f, 0x20, 0x33, 0x32, 0x29, 0x20, 0x25, 0x20
        /*00ad*/ 	.byte	0x34, 0x29, 0x20, 0x3d, 0x3d, 0x20, 0x28, 0x28, 0x28, 0x74, 0x6d, 0x65, 0x6d, 0x5f, 0x61, 0x64
        /*00bd*/ 	.byte	0x64, 0x72, 0x20, 0x3e, 0x3e, 0x20, 0x31, 0x36, 0x29, 0x20, 0x2f, 0x20, 0x33, 0x32, 0x29, 0x20
        /*00cd*/ 	.byte	0x25, 0x20, 0x34, 0x29, 0x00
	.type		__unnamed_1,@object
	.size		__unnamed_1,(__unnamed_2 - __unnamed_1)
__unnamed_1:
        /*00d2*/ 	.byte	0x61, 0x75, 0x74, 0x6f, 0x20, 0x63, 0x75, 0x74, 0x65, 0x3a, 0x3a, 0x61, 0x73, 0x5f, 0x70, 0x6f
        /* <DEDUP_REMOVED lines=24> */
        /*0262*/ 	.byte	0x34, 0x30, 0x39, 0x36, 0x3e, 0x3e, 0x3e, 0x3e, 0x5d, 0x00
	.type		__unnamed_2,@object
	.size		__unnamed_2,(.L_2 - __unnamed_2)
__unnamed_2:
        /* <DEDUP_REMOVED lines=42> */
        /*050c*/ 	.byte	0x3e, 0x3e, 0x5d, 0x00
.L_2:


//--------------------- .nv.shared._ZN7cutlass13device_kernelINS_4gemm6kernel13GemmUniversalIN4cute5tupleIJiiiiEEENS1_10collective13CollectiveMmaINS1_35MainloopSm100TmaUmmaWarpSpecializedILi3ELi2ELi4ENS5_IJNS4_1CILi1EEESB_SB_EEEEENS5_IJNSA_ILi128EEESE_NSA_ILi64EEEEEENS_10bfloat16_tENS5_IJlSB_lEEESH_SI_NS4_8TiledMMAINS4_8MMA_AtomIJNS4_20SM100_MMA_F16BF16_SSISH_SH_fLi128ELi128ELNS4_4UMMA5MajorE0ELSN_0ELNSM_7ScaleInE0ELSO_0EEEEEENS4_6LayoutISC_NS5_IJNSA_ILi0EEESS_SS_EEEEENS5_IJNS4_10UnderscoreESV_SV_EEEEENS4_13SM90_TMA_LOADENS4_14ComposedLayoutINS4_7SwizzleILi3ELi4ELi3EEENS4_18smem_ptr_flag_bitsILi16EEENSR_INS5_IJNSA_ILi8EEESF_EEENS5_IJSF_SB_EEEEEEEvNS4_8identityESY_S18_vS19_EENS_8epilogue10collective18CollectiveEpilogueINS1B_23Sm100TmaWarpSpecializedILi4ELi2ELi32ELb1ELb0EEEJSG_NS5_IJNSR_ISE_SB_EENSR_INSA_ILi32EEESB_EEEEESH_SI_SH_SI_NS1B_6fusion15FusionCallbacksIS1F_NS1K_17LinearCombinationISH_fSH_fLNS_15FloatRoundStyleE2EEESG_S1J_JEEENS4_5SM1004TMEM4LOAD26SM100_TMEM_LOAD_32dp32b32xESY_NSZ_INS10_ILi2ELi4ELi3EEES13_NSR_INS5_IJS14_S1H_EEENS5_IJS1H_SB_EEEEEEENS4_39AutoVectorizingCopyWithAssumedAlignmentILi128EEENS4_14SM90_TMA_STOREES1Y_S20_S20_EEEvvEEEEvNT_6ParamsE --------------------------
	.section	.nv.shared._ZN7cutlass13device_kernelINS_4gemm6kernel13GemmUniversalIN4cute5tupleIJiiiiEEENS1_10collective13CollectiveMmaINS1_35MainloopSm100TmaUmmaWarpSpecializedILi3ELi2ELi4ENS5_IJNS4_1CILi1EEESB_SB_EEEEENS5_IJNSA_ILi128EEESE_NSA_ILi64EEEEEENS_10bfloat16_tENS5_IJlSB_lEEESH_SI_NS4_8TiledMMAINS4_8MMA_AtomIJNS4_20SM100_MMA_F16BF16_SSISH_SH_fLi128ELi128ELNS4_4UMMA5MajorE0ELSN_0ELNSM_7ScaleInE0ELSO_0EEEEEENS4_6LayoutISC_NS5_IJNSA_ILi0EEESS_SS_EEEEENS5_IJNS4_10UnderscoreESV_SV_EEEEENS4_13SM90_TMA_LOADENS4_14ComposedLayoutINS4_7SwizzleILi3ELi4ELi3EEENS4_18smem_ptr_flag_bitsILi16EEENSR_INS5_IJNSA_ILi8EEESF_EEENS5_IJSF_SB_EEEEEEEvNS4_8identityESY_S18_vS19_EENS_8epilogue10collective18CollectiveEpilogueINS1B_23Sm100TmaWarpSpecializedILi4ELi2ELi32ELb1ELb0EEEJSG_NS5_IJNSR_ISE_SB_EENSR_INSA_ILi32EEESB_EEEEESH_SI_SH_SI_NS1B_6fusion15FusionCallbacksIS1F_NS1K_17LinearCombinationISH_fSH_fLNS_15FloatRoundStyleE2EEESG_S1J_JEEENS4_5SM1004TMEM4LOAD26SM100_TMEM_LOAD_32dp32b32xESY_NSZ_INS10_ILi2ELi4ELi3EEES13_NSR_INS5_IJS14_S1H_EEENS5_IJS1H_SB_EEEEEEENS4_39AutoVectorizingCopyWithAssumedAlignmentILi128EEENS4_14SM90_TMA_STOREES1Y_S20_S20_EEEvvEEEEvNT_6ParamsE,"aw",@nobits
	.sectionflags	@""
	.align	16
	.zero		1024


//--------------------- .nv.shared.reserved.0     --------------------------
	.section	.nv.shared.reserved.0,"aw",@nobits
	.weak		__nv_reservedSMEM_offset_0_alias
	.size		__nv_reservedSMEM_offset_0_alias, 0, 64
	.other		__nv_reservedSMEM_offset_0_alias,@"STO_CUDA_RESERVED_SHARED STV_DEFAULT"
__nv_reservedSMEM_offset_0_alias:
	.zero		0
.nv.shared.reserved.0:
	.zero		64
	.weak		__nv_reservedSMEM_tcgen05_partition
	.type		__nv_reservedSMEM_tcgen05_partition,@object
	.size		__nv_reservedSMEM_tcgen05_partition,(.L_0 - __nv_reservedSMEM_tcgen05_partition)
__nv_reservedSMEM_tcgen05_partition:
	.zero		32
.L_0:


//--------------------- .nv.global                --------------------------
	.section	.nv.global,"aw",@nobits
.nv.global:
	.type		_ZN39_INTERNAL_52248dd5_4_k_cu_5e92eeb4_75224cute1_E,@object
	.size		_ZN39_INTERNAL_52248dd5_4_k_cu_5e92eeb4_75224cute1_E,(_ZN39_INTERNAL_52248dd5_4_k_cu_5e92eeb4_75224cuda3std3__45__cpo6cbeginE - _ZN39_INTERNAL_52248dd5_4_k_cu_5e92eeb4_75224cute1_E)
_ZN39_INTERNAL_52248dd5_4_k_cu_5e92eeb4_75224cute1_E:
	.zero		1
	.type		_ZN39_INTERNAL_52248dd5_4_k_cu_5e92eeb4_75224cuda3std3__45__cpo6cbeginE,@object
	.size		_ZN39_INTERNAL_52248dd5_4_k_cu_5e92eeb4_75224cuda3std3__45__cpo6cbeginE,(_ZN39_INTERNAL_52248dd5_4_k_cu_5e92eeb4_75224cuda3std3__48in_placeE - _ZN39_INTERNAL_52248dd5_4_k_cu_5e92eeb4_75224cuda3std3__45__cpo6cbeginE)
_ZN39_INTERNAL_52248dd5_4_k_cu_5e92eeb4_75224cuda3std3__45__cpo6cbeginE:
	.zero		1
	.type		_ZN39_INTERNAL_52248dd5_4_k_cu_5e92eeb4_75224cuda3std3__48in_placeE,@object
	.size		_ZN39_INTERNAL_52248dd5_4_k_cu_5e92eeb4_75224cuda3std3__48in_placeE,(_ZN39_INTERNAL_52248dd5_4_k_cu_5e92eeb4_75224cuda3std6ranges3__45__cpo9iter_moveE - _ZN39_INTERNAL_52248dd5_4_k_cu_5e92eeb4_75224cuda3std3__48in_placeE)
_ZN39_INTERNAL_52248dd5_4_k_cu_5e92eeb4_75224cuda3std3__48in_placeE:
	.zero		1
	.type		_ZN39_INTERNAL_52248dd5_4_k_cu_5e92eeb4_75224cuda3std6ranges3__45__cpo9iter_moveE,@object
	.size		_ZN39_INTERNAL_52248dd5_4_k_cu_5e92eeb4_75224cuda3std6ranges3__45__cpo9iter_moveE,(_ZN39_INTERNAL_52248dd5_4_k_cu_5e92eeb4_75224cuda3std3__45__cpo5beginE - _ZN39_INTERNAL_52248dd5_4_k_cu_5e92eeb4_75224cuda3std6ranges3__45__cpo9iter_moveE)
_ZN39_INTERNAL_52248dd5_4_k_cu_5e92eeb4_75224cuda3std6ranges3__45__cpo9iter_moveE:
	.zero		1
	.type		_ZN39_INTERNAL_52248dd5_4_k_cu_5e92eeb4_75224cuda3std3__45__cpo5beginE,@object
	.size		_ZN39_INTERNAL_52248dd5_4_k_cu_5e92eeb4_75224cuda3std3__45__cpo5beginE,(_ZN39_INTERNAL_52248dd5_4_k_cu_5e92eeb4_75224cuda3std3__441_GLOBAL__N__52248dd5_4_k_cu_5e92eeb4_75226ignoreE - _ZN39_INTERNAL_52248dd5_4_k_cu_5e92eeb4_75224cuda3std3__45__cpo5beginE)
_ZN39_INTERNAL_52248dd5_4_k_cu_5e92eeb4_75224cuda3std3__45__cpo5beginE:
	.zero		1
	.type		_ZN39_INTERNAL_52248dd5_4_k_cu_5e92eeb4_75224cuda3std3__441_GLOBAL__N__52248dd5_4_k_cu_5e92eeb4_75226ignoreE,@object
	.size		_ZN39_INTERNAL_52248dd5_4_k_cu_5e92eeb4_75224cuda3std3__441_GLOBAL__N__52248dd5_4_k_cu_5e92eeb4_75226ignoreE,(_ZN39_INTERNAL_52248dd5_4_k_cu_5e92eeb4_75224cute7productE - _ZN39_INTERNAL_52248dd5_4_k_cu_5e92eeb4_75224cuda3std3__441_GLOBAL__N__52248dd5_4_k_cu_5e92eeb4_75226ignoreE)
_ZN39_INTERNAL_52248dd5_4_k_cu_5e92eeb4_75224cuda3std3__441_GLOBAL__N__52248dd5_4_k_cu_5e92eeb4_75226ignoreE:
	.zero		1
	.type		_ZN39_INTERNAL_52248dd5_4_k_cu_5e92eeb4_75224cute7productE,@object
	.size		_ZN39_INTERNAL_52248dd5_4_k_cu_5e92eeb4_75224cute7productE,(_ZN39_INTERNAL_52248dd5_4_k_cu_5e92eeb4_75224cuda3std3__45__cpo3endE - _ZN39_INTERNAL_52248dd5_4_k_cu_5e92eeb4_75224cute7productE)
_ZN39_INTERNAL_52248dd5_4_k_cu_5e92eeb4_75224cute7productE:
	.zero		1
	.type		_ZN39_INTERNAL_52248dd5_4_k_cu_5e92eeb4_75224cuda3std3__45__cpo3endE,@object
	.size		_ZN39_INTERNAL_52248dd5_4_k_cu_5e92eeb4_75224cuda3std3__45__cpo3endE,(_ZN39_INTERNAL_52248dd5_4_k_cu_5e92eeb4_75224cuda3std3__419piecewise_constructE - _ZN39_INTERNAL_52248dd5_4_k_cu_5e92eeb4_75224cuda3std3__45__cpo3endE)
_ZN39_INTERNAL_52248dd5_4_k_cu_5e92eeb4_75224cuda3std3__45__cpo3endE:
	.zero		1
	.type		_ZN39_INTERNAL_52248dd5_4_k_cu_5e92eeb4_75224cuda3std3__419piecewise_constructE,@object
	.size		_ZN39_INTERNAL_52248dd5_4_k_cu_5e92eeb4_75224cuda3std3__419piecewise_constructE,(_ZN39_INTERNAL_52248dd5_4_k_cu_5e92eeb4_75224cuda3std3__45__cpo4cendE - _ZN39_INTERNAL_52248dd5_4_k_cu_5e92eeb4_75224cuda3std3__419piecewise_constructE)
_ZN39_INTERNAL_52248dd5_4_k_cu_5e92eeb4_75224cuda3std3__419piecewise_constructE:
	.zero		1
	.type		_ZN39_INTERNAL_52248dd5_4_k_cu_5e92eeb4_75224cuda3std3__45__cpo4cendE,@object
	.size		_ZN39_INTERNAL_52248dd5_4_k_cu_5e92eeb4_75224cuda3std3__45__cpo4cendE,(_ZN39_INTERNAL_52248dd5_4_k_cu_5e92eeb4_75224cuda3std6ranges3__45__cpo4swapE - _ZN39_INTERNAL_52248dd5_4_k_cu_5e92eeb4_75224cuda3std3__45__cpo4cendE)
_ZN39_INTERNAL_52248dd5_4_k_cu_5e92eeb4_75224cuda3std3__45__cpo4cendE:
	.zero		1
	.type		_ZN39_INTERNAL_52248dd5_4_k_cu_5e92eeb4_75224cuda3std6ranges3__45__cpo4swapE,@object
	.size		_ZN39_INTERNAL_52248dd5_4_k_cu_5e92eeb4_75224cuda3std6ranges3__45__cpo4swapE,(.L_10 - _ZN39_INTERNAL_52248dd5_4_k_cu_5e92eeb4_75224cuda3std6ranges3__45__cpo4swapE)
_ZN39_INTERNAL_52248dd5_4_k_cu_5e92eeb4_75224cuda3std6ranges3__45__cpo4swapE:
	.zero		1
.L_10:


//--------------------- .nv.constant0._ZN7cutlass13device_kernelINS_4gemm6kernel13GemmUniversalIN4cute5tupleIJiiiiEEENS1_10collective13CollectiveMmaINS1_35MainloopSm100TmaUmmaWarpSpecializedILi3ELi2ELi4ENS5_IJNS4_1CILi1EEESB_SB_EEEEENS5_IJNSA_ILi128EEESE_NSA_ILi64EEEEEENS_10bfloat16_tENS5_IJlSB_lEEESH_SI_NS4_8TiledMMAINS4_8MMA_AtomIJNS4_20SM100_MMA_F16BF16_SSISH_SH_fLi128ELi128ELNS4_4UMMA5MajorE0ELSN_0ELNSM_7ScaleInE0ELSO_0EEEEEENS4_6LayoutISC_NS5_IJNSA_ILi0EEESS_SS_EEEEENS5_IJNS4_10UnderscoreESV_SV_EEEEENS4_13SM90_TMA_LOADENS4_14ComposedLayoutINS4_7SwizzleILi3ELi4ELi3EEENS4_18smem_ptr_flag_bitsILi16EEENSR_INS5_IJNSA_ILi8EEESF_EEENS5_IJSF_SB_EEEEEEEvNS4_8identityESY_S18_vS19_EENS_8epilogue10collective18CollectiveEpilogueINS1B_23Sm100TmaWarpSpecializedILi4ELi2ELi32ELb1ELb0EEEJSG_NS5_IJNSR_ISE_SB_EENSR_INSA_ILi32EEESB_EEEEESH_SI_SH_SI_NS1B_6fusion15FusionCallbacksIS1F_NS1K_17LinearCombinationISH_fSH_fLNS_15FloatRoundStyleE2EEESG_S1J_JEEENS4_5SM1004TMEM4LOAD26SM100_TMEM_LOAD_32dp32b32xESY_NSZ_INS10_ILi2ELi4ELi3EEES13_NSR_INS5_IJS14_S1H_EEENS5_IJS1H_SB_EEEEEEENS4_39AutoVectorizingCopyWithAssumedAlignmentILi128EEENS4_14SM90_TMA_STOREES1Y_S20_S20_EEEvvEEEEvNT_6ParamsE --------------------------
	.section	.nv.constant0._ZN7cutlass13device_kernelINS_4gemm6kernel13GemmUniversalIN4cute5tupleIJiiiiEEENS1_10collective13CollectiveMmaINS1_35MainloopSm100TmaUmmaWarpSpecializedILi3ELi2ELi4ENS5_IJNS4_1CILi1EEESB_SB_EEEEENS5_IJNSA_ILi128EEESE_NSA_ILi64EEEEEENS_10bfloat16_tENS5_IJlSB_lEEESH_SI_NS4_8TiledMMAINS4_8MMA_AtomIJNS4_20SM100_MMA_F16BF16_SSISH_SH_fLi128ELi128ELNS4_4UMMA5MajorE0ELSN_0ELNSM_7ScaleInE0ELSO_0EEEEEENS4_6LayoutISC_NS5_IJNSA_ILi0EEESS_SS_EEEEENS5_IJNS4_10UnderscoreESV_SV_EEEEENS4_13SM90_TMA_LOADENS4_14ComposedLayoutINS4_7SwizzleILi3ELi4ELi3EEENS4_18smem_ptr_flag_bitsILi16EEENSR_INS5_IJNSA_ILi8EEESF_EEENS5_IJSF_SB_EEEEEEEvNS4_8identityESY_S18_vS19_EENS_8epilogue10collective18CollectiveEpilogueINS1B_23Sm100TmaWarpSpecializedILi4ELi2ELi32ELb1ELb0EEEJSG_NS5_IJNSR_ISE_SB_EENSR_INSA_ILi32EEESB_EEEEESH_SI_SH_SI_NS1B_6fusion15FusionCallbacksIS1F_NS1K_17LinearCombinationISH_fSH_fLNS_15FloatRoundStyleE2EEESG_S1J_JEEENS4_5SM1004TMEM4LOAD26SM100_TMEM_LOAD_32dp32b32xESY_NSZ_INS10_ILi2ELi4ELi3EEES13_NSR_INS5_IJS14_S1H_EEENS5_IJS1H_SB_EEEEEEENS4_39AutoVectorizingCopyWithAssumedAlignmentILi128EEENS4_14SM90_TMA_STOREES1Y_S20_S20_EEEvvEEEEvNT_6ParamsE,"a",@progbits
	.sectionflags	@""
	.align	4
.nv.constant0._ZN7cutlass13device_kernelINS_4gemm6kernel13GemmUniversalIN4cute5tupleIJiiiiEEENS1_10collective13CollectiveMmaINS1_35MainloopSm100TmaUmmaWarpSpecializedILi3ELi2ELi4ENS5_IJNS4_1CILi1EEESB_SB_EEEEENS5_IJNSA_ILi128EEESE_NSA_ILi64EEEEEENS_10bfloat16_tENS5_IJlSB_lEEESH_SI_NS4_8TiledMMAINS4_8MMA_AtomIJNS4_20SM100_MMA_F16BF16_SSISH_SH_fLi128ELi128ELNS4_4UMMA5MajorE0ELSN_0ELNSM_7ScaleInE0ELSO_0EEEEEENS4_6LayoutISC_NS5_IJNSA_ILi0EEESS_SS_EEEEENS5_IJNS4_10UnderscoreESV_SV_EEEEENS4_13SM90_TMA_LOADENS4_14ComposedLayoutINS4_7SwizzleILi3ELi4ELi3EEENS4_18smem_ptr_flag_bitsILi16EEENSR_INS5_IJNSA_ILi8EEESF_EEENS5_IJSF_SB_EEEEEEEvNS4_8identityESY_S18_vS19_EENS_8epilogue10collective18CollectiveEpilogueINS1B_23Sm100TmaWarpSpecializedILi4ELi2ELi32ELb1ELb0EEEJSG_NS5_IJNSR_ISE_SB_EENSR_INSA_ILi32EEESB_EEEEESH_SI_SH_SI_NS1B_6fusion15FusionCallbacksIS1F_NS1K_17LinearCombinationISH_fSH_fLNS_15FloatRoundStyleE2EEESG_S1J_JEEENS4_5SM1004TMEM4LOAD26SM100_TMEM_LOAD_32dp32b32xESY_NSZ_INS10_ILi2ELi4ELi3EEES13_NSR_INS5_IJS14_S1H_EEENS5_IJS1H_SB_EEEEEEENS4_39AutoVectorizingCopyWithAssumedAlignmentILi128EEENS4_14SM90_TMA_STOREES1Y_S20_S20_EEEvvEEEEvNT_6ParamsE:
	.zero		2944


//--------------------- SYMBOLS --------------------------

	.type		.nv.reservedSmem.offset0,@object
	.size		.nv.reservedSmem.offset0,0x4
	.type		.nv.reservedSmem.cap,@object
	.size		.nv.reservedSmem.cap,0x4
	.type		__assertfail,@function
